// auto-generated by cutlass_sweep.gemm — config: {"arch": "sm_100", "cluster_m": 1, "cluster_n": 8, "dtype": "int8", "dtype_b": "int8", "layout": "nt", "stages": 0, "tile_k": 32, "tile_m": 64, "tile_n": 256}
#include "cutlass/cutlass.h"
#include "cutlass/gemm/collective/collective_builder.hpp"
#include "cutlass/gemm/device/gemm_universal_adapter.h"
#include "cutlass/gemm/kernel/gemm_universal.hpp"
#include "cutlass/epilogue/collective/collective_builder.hpp"

using ElemA = int8_t;
using ElemB = int8_t;
using ElemCD = int8_t;
using Acc  = int32_t;
using TileShape    = cute::Shape<cute::_64, cute::_256, cute::_32>;
using ClusterShape = cute::Shape<cute::_1, cute::_8, cute::_1>;

using CollectiveEpilogue = typename cutlass::epilogue::collective::CollectiveBuilder<
    cutlass::arch::Sm100, cutlass::arch::OpClassTensorOp,
    TileShape, ClusterShape,
    cutlass::epilogue::collective::EpilogueTileAuto,
    Acc, Acc,
    ElemCD, cutlass::layout::RowMajor, 128 / cutlass::sizeof_bits<ElemCD>::value,
    ElemCD, cutlass::layout::RowMajor, 128 / cutlass::sizeof_bits<ElemCD>::value,
    cutlass::epilogue::collective::EpilogueScheduleAuto
  >::CollectiveOp;

using CollectiveMainloop = typename cutlass::gemm::collective::CollectiveBuilder<
    cutlass::arch::Sm100, cutlass::arch::OpClassTensorOp,
    ElemA, cutlass::layout::RowMajor, 128 / cutlass::sizeof_bits<ElemA>::value,
    ElemB, cutlass::layout::ColumnMajor, 128 / cutlass::sizeof_bits<ElemB>::value,
    Acc,
    TileShape, ClusterShape,
    cutlass::gemm::collective::StageCountAutoCarveout<static_cast<int>(sizeof(typename CollectiveEpilogue::SharedStorage))>,
    cutlass::gemm::collective::KernelScheduleAuto
  >::CollectiveOp;

using GemmKernel = cutlass::gemm::kernel::GemmUniversal<
    cute::Shape<int,int,int,int>,
    CollectiveMainloop,
    CollectiveEpilogue
>;
using Gemm = cutlass::gemm::device::GemmUniversalAdapter<GemmKernel>;

// Force the device kernel symbol into the cubin without needing a host main.
auto* _anchor = &cutlass::device_kernel<GemmKernel>;


// ===== COMPILED SASS (sm_100a) =====

	.target	sm_100a

	.elftype	@"ET_EXEC"


//--------------------- .note.nv.tkinfo           --------------------------
	.section	.note.nv.tkinfo,"",@"SHT_NOTE"
	.sectionflags	@"SHF_NOTE_NV_TKINFO"
	.tkinfo
        /*0018*/ 	.word	0x00000002
        /*0030*/ 	.string	""
        /*0030*/ 	.string	"ptxas"
        /*0030*/ 	.string	"Cuda compilation tools, release 13.0, V13.0.88"
        /*0030*/ 	.string	"Build cuda_13.0.r13.0/compiler.36424714_0"
        /*0030*/ 	.string	"-arch sm_100a -m 64 "



//--------------------- .note.nv.cuinfo           --------------------------
	.section	.note.nv.cuinfo,"",@"SHT_NOTE"
	.sectionflags	@"SHF_NOTE_NV_CUINFO"
        /*0018*/ 	.short	0x0002
        /*001a*/ 	.short	0x0064
        /*001c*/ 	.short	0x0082
	.zero		2


//--------------------- .nv.info                  --------------------------
	.section	.nv.info,"",@"SHT_CUDA_INFO"
	.align	4


	//----- nvinfo : EIATTR_REGCOUNT
	.align		4
        /*0000*/ 	.byte	0x04, 0x2f
        /*0002*/ 	.short	(.L_20 - .L_19)
	.align		4
.L_19:
        /*0004*/ 	.word	index@(_ZN7cutlass13device_kernelINS_4gemm6kernel13GemmUniversalIN4cute5tupleIJiiiiEEENS1_10collective13CollectiveMmaINS1_35MainloopSm100TmaUmmaWarpSpecializedILi20ELi2ELi4ENS5_IJNS4_1CILi1EEENSA_ILi8EEESB_EEEEENS5_IJNSA_ILi64EEENSA_ILi256EEENSA_ILi32EEEEEEaNS5_IJlSB_lEEEaSJ_NS4_8TiledMMAINS4_8MMA_AtomIJNS4_15SM100_MMA_S8_SSIaaiLi64ELi256ELNS4_4UMMA5MajorE0ELSO_0ELNSN_8SaturateE0EEEEEENS4_6LayoutINS5_IJSB_SB_SB_EEENS5_IJNSA_ILi0EEESU_SU_EEEEENS5_IJNS4_10UnderscoreESX_SX_EEEEENS4_23SM90_TMA_LOAD_MULTICASTENS4_14ComposedLayoutINS4_7SwizzleILi1ELi4ELi3EEENS4_18smem_ptr_flag_bitsILi8EEENSS_INS5_IJSC_SH_EEENS5_IJSH_SB_EEEEEEEvNS4_8identityENS4_13SM90_TMA_LOADES19_vS1A_EENS_8epilogue10collective18CollectiveEpilogueINS1D_23Sm100TmaWarpSpecializedILi4ELi2ELi32ELb0ELb0EEEJSI_NS5_IJNSS_ISF_SB_EES1I_EEEaSJ_aSJ_NS1D_6fusion15FusionCallbacksIS1H_NS1K_17LinearCombinationIaiaiLNS_15FloatRoundStyleE2EEESI_S1J_JEEENS4_5SM1004TMEM4LOAD26SM100_TMEM_LOAD_16dp32b32xES1B_NS11_INS12_ILi2ELi4ELi3EEES15_NSS_INS5_IJSC_SF_EEENS5_IJSF_SB_EEEEEEENS4_39AutoVectorizingCopyWithAssumedAlignmentILi128EEENS4_14SM90_TMA_STOREES1Y_S20_S20_EEEvvEEEEvNT_6ParamsE)
        /*0008*/ 	.word	0x0000005c


	//----- nvinfo : EIATTR_FRAME_SIZE
	.align		4
.L_20:
        /*000c*/ 	.byte	0x04, 0x11
        /*000e*/ 	.short	(.L_22 - .L_21)
	.align		4
.L_21:
        /*0010*/ 	.word	index@($__internal_2_$__cuda_sm10x_tcgen05_guardrail_trap_unallocated_columns_being_dealloced)
        /*0014*/ 	.word	0x00000000


	//----- nvinfo : EIATTR_FRAME_SIZE
	.align		4
.L_22:
        /*0018*/ 	.byte	0x04, 0x11
        /*001a*/ 	.short	(.L_24 - .L_23)
	.align		4
.L_23:
        /*001c*/ 	.word	index@($__internal_1_$__cuda_sm10x_tcgen05_guardrail_trap_phase_invalid_during_alloc)
        /*0020*/ 	.word	0x00000000


	//----- nvinfo : EIATTR_FRAME_SIZE
	.align		4
.L_24:
        /*0024*/ 	.byte	0x04, 0x11
        /*0026*/ 	.short	(.L_26 - .L_25)
	.align		4
.L_25:
        /*0028*/ 	.word	index@($__internal_0_$__cuda_sm10x_tcgen05_guardrail_trap_col_being_dealloced_not_returned_by_alloc)
        /*002c*/ 	.word	0x00000000


	//----- nvinfo : EIATTR_FRAME_SIZE
	.align		4
.L_26:
        /*0030*/ 	.byte	0x04, 0x11
        /*0032*/ 	.short	(.L_28 - .L_27)
	.align		4
.L_27:
        /*0034*/ 	.word	index@(_ZN7cutlass13device_kernelINS_4gemm6kernel13GemmUniversalIN4cute5tupleIJiiiiEEENS1_10collective13CollectiveMmaINS1_35MainloopSm100TmaUmmaWarpSpecializedILi20ELi2ELi4ENS5_IJNS4_1CILi1EEENSA_ILi8EEESB_EEEEENS5_IJNSA_ILi64EEENSA_ILi256EEENSA_ILi32EEEEEEaNS5_IJlSB_lEEEaSJ_NS4_8TiledMMAINS4_8MMA_AtomIJNS4_15SM100_MMA_S8_SSIaaiLi64ELi256ELNS4_4UMMA5MajorE0ELSO_0ELNSN_8SaturateE0EEEEEENS4_6LayoutINS5_IJSB_SB_SB_EEENS5_IJNSA_ILi0EEESU_SU_EEEEENS5_IJNS4_10UnderscoreESX_SX_EEEEENS4_23SM90_TMA_LOAD_MULTICASTENS4_14ComposedLayoutINS4_7SwizzleILi1ELi4ELi3EEENS4_18smem_ptr_flag_bitsILi8EEENSS_INS5_IJSC_SH_EEENS5_IJSH_SB_EEEEEEEvNS4_8identityENS4_13SM90_TMA_LOADES19_vS1A_EENS_8epilogue10collective18CollectiveEpilogueINS1D_23Sm100TmaWarpSpecializedILi4ELi2ELi32ELb0ELb0EEEJSI_NS5_IJNSS_ISF_SB_EES1I_EEEaSJ_aSJ_NS1D_6fusion15FusionCallbacksIS1H_NS1K_17LinearCombinationIaiaiLNS_15FloatRoundStyleE2EEESI_S1J_JEEENS4_5SM1004TMEM4LOAD26SM100_TMEM_LOAD_16dp32b32xES1B_NS11_INS12_ILi2ELi4ELi3EEES15_NSS_INS5_IJSC_SF_EEENS5_IJSF_SB_EEEEEEENS4_39AutoVectorizingCopyWithAssumedAlignmentILi128EEENS4_14SM90_TMA_STOREES1Y_S20_S20_EEEvvEEEEvNT_6ParamsE)
        /*0038*/ 	.word	0x00000000


	//----- nvinfo : EIATTR_MIN_STACK_SIZE
	.align		4
.L_28:
        /*003c*/ 	.byte	0x04, 0x12
        /*003e*/ 	.short	(.L_30 - .L_29)
	.align		4
.L_29:
        /*0040*/ 	.word	index@(_ZN7cutlass13device_kernelINS_4gemm6kernel13GemmUniversalIN4cute5tupleIJiiiiEEENS1_10collective13CollectiveMmaINS1_35MainloopSm100TmaUmmaWarpSpecializedILi20ELi2ELi4ENS5_IJNS4_1CILi1EEENSA_ILi8EEESB_EEEEENS5_IJNSA_ILi64EEENSA_ILi256EEENSA_ILi32EEEEEEaNS5_IJlSB_lEEEaSJ_NS4_8TiledMMAINS4_8MMA_AtomIJNS4_15SM100_MMA_S8_SSIaaiLi64ELi256ELNS4_4UMMA5MajorE0ELSO_0ELNSN_8SaturateE0EEEEEENS4_6LayoutINS5_IJSB_SB_SB_EEENS5_IJNSA_ILi0EEESU_SU_EEEEENS5_IJNS4_10UnderscoreESX_SX_EEEEENS4_23SM90_TMA_LOAD_MULTICASTENS4_14ComposedLayoutINS4_7SwizzleILi1ELi4ELi3EEENS4_18smem_ptr_flag_bitsILi8EEENSS_INS5_IJSC_SH_EEENS5_IJSH_SB_EEEEEEEvNS4_8identityENS4_13SM90_TMA_LOADES19_vS1A_EENS_8epilogue10collective18CollectiveEpilogueINS1D_23Sm100TmaWarpSpecializedILi4ELi2ELi32ELb0ELb0EEEJSI_NS5_IJNSS_ISF_SB_EES1I_EEEaSJ_aSJ_NS1D_6fusion15FusionCallbacksIS1H_NS1K_17LinearCombinationIaiaiLNS_15FloatRoundStyleE2EEESI_S1J_JEEENS4_5SM1004TMEM4LOAD26SM100_TMEM_LOAD_16dp32b32xES1B_NS11_INS12_ILi2ELi4ELi3EEES15_NSS_INS5_IJSC_SF_EEENS5_IJSF_SB_EEEEEEENS4_39AutoVectorizingCopyWithAssumedAlignmentILi128EEENS4_14SM90_TMA_STOREES1Y_S20_S20_EEEvvEEEEvNT_6ParamsE)
        /*0044*/ 	.word	0x00000000
.L_30:


//--------------------- .nv.compat                --------------------------
	.section	.nv.compat,"",@"SHT_CUDA_COMPAT_INFO"
	.align	4
        /*0000*/ 	.byte	0x02, 0x09, 0x01, 0x00, 0x02, 0x02, 0x03, 0x00, 0x02, 0x05, 0x06, 0x00, 0x03, 0x07, 0x01, 0x01
        /*0010*/ 	.byte	0x02, 0x03, 0x01, 0x00, 0x02, 0x06, 0x01, 0x00, 0x04, 0x0b, 0x08, 0x00, 0x01, 0x00, 0x00, 0x00
        /*0020*/ 	.byte	0x00, 0x00, 0x00, 0x00


//--------------------- .nv.info._ZN7cutlass13device_kernelINS_4gemm6kernel13GemmUniversalIN4cute5tupleIJiiiiEEENS1_10collective13CollectiveMmaINS1_35MainloopSm100TmaUmmaWarpSpecializedILi20ELi2ELi4ENS5_IJNS4_1CILi1EEENSA_ILi8EEESB_EEEEENS5_IJNSA_ILi64EEENSA_ILi256EEENSA_ILi32EEEEEEaNS5_IJlSB_lEEEaSJ_NS4_8TiledMMAINS4_8MMA_AtomIJNS4_15SM100_MMA_S8_SSIaaiLi64ELi256ELNS4_4UMMA5MajorE0ELSO_0ELNSN_8SaturateE0EEEEEENS4_6LayoutINS5_IJSB_SB_SB_EEENS5_IJNSA_ILi0EEESU_SU_EEEEENS5_IJNS4_10UnderscoreESX_SX_EEEEENS4_23SM90_TMA_LOAD_MULTICASTENS4_14ComposedLayoutINS4_7SwizzleILi1ELi4ELi3EEENS4_18smem_ptr_flag_bitsILi8EEENSS_INS5_IJSC_SH_EEENS5_IJSH_SB_EEEEEEEvNS4_8identityENS4_13SM90_TMA_LOADES19_vS1A_EENS_8epilogue10collective18CollectiveEpilogueINS1D_23Sm100TmaWarpSpecializedILi4ELi2ELi32ELb0ELb0EEEJSI_NS5_IJNSS_ISF_SB_EES1I_EEEaSJ_aSJ_NS1D_6fusion15FusionCallbacksIS1H_NS1K_17LinearCombinationIaiaiLNS_15FloatRoundStyleE2EEESI_S1J_JEEENS4_5SM1004TMEM4LOAD26SM100_TMEM_LOAD_16dp32b32xES1B_NS11_INS12_ILi2ELi4ELi3EEES15_NSS_INS5_IJSC_SF_EEENS5_IJSF_SB_EEEEEEENS4_39AutoVectorizingCopyWithAssumedAlignmentILi128EEENS4_14SM90_TMA_STOREES1Y_S20_S20_EEEvvEEEEvNT_6ParamsE --------------------------
	.section	.nv.info._ZN7cutlass13device_kernelINS_4gemm6kernel13GemmUniversalIN4cute5tupleIJiiiiEEENS1_10collective13CollectiveMmaINS1_35MainloopSm100TmaUmmaWarpSpecializedILi20ELi2ELi4ENS5_IJNS4_1CILi1EEENSA_ILi8EEESB_EEEEENS5_IJNSA_ILi64EEENSA_ILi256EEENSA_ILi32EEEEEEaNS5_IJlSB_lEEEaSJ_NS4_8TiledMMAINS4_8MMA_AtomIJNS4_15SM100_MMA_S8_SSIaaiLi64ELi256ELNS4_4UMMA5MajorE0ELSO_0ELNSN_8SaturateE0EEEEEENS4_6LayoutINS5_IJSB_SB_SB_EEENS5_IJNSA_ILi0EEESU_SU_EEEEENS5_IJNS4_10UnderscoreESX_SX_EEEEENS4_23SM90_TMA_LOAD_MULTICASTENS4_14ComposedLayoutINS4_7SwizzleILi1ELi4ELi3EEENS4_18smem_ptr_flag_bitsILi8EEENSS_INS5_IJSC_SH_EEENS5_IJSH_SB_EEEEEEEvNS4_8identityENS4_13SM90_TMA_LOADES19_vS1A_EENS_8epilogue10collective18CollectiveEpilogueINS1D_23Sm100TmaWarpSpecializedILi4ELi2ELi32ELb0ELb0EEEJSI_NS5_IJNSS_ISF_SB_EES1I_EEEaSJ_aSJ_NS1D_6fusion15FusionCallbacksIS1H_NS1K_17LinearCombinationIaiaiLNS_15FloatRoundStyleE2EEESI_S1J_JEEENS4_5SM1004TMEM4LOAD26SM100_TMEM_LOAD_16dp32b32xES1B_NS11_INS12_ILi2ELi4ELi3EEES15_NSS_INS5_IJSC_SF_EEENS5_IJSF_SB_EEEEEEENS4_39AutoVectorizingCopyWithAssumedAlignmentILi128EEENS4_14SM90_TMA_STOREES1Y_S20_S20_EEEvvEEEEvNT_6ParamsE,"",@"SHT_CUDA_INFO"
	.sectionflags	@""
	.align	4


	//----- nvinfo : EIATTR_CUDA_API_VERSION
	.align		4
        /*0000*/ 	.byte	0x04, 0x37
        /*0002*/ 	.short	(.L_32 - .L_31)
.L_31:
        /*0004*/ 	.word	0x00000082


	//----- nvinfo : EIATTR_KPARAM_INFO
	.align		4
.L_32:
        /*0008*/ 	.byte	0x04, 0x17
        /*000a*/ 	.short	(.L_34 - .L_33)
.L_33:
        /*000c*/ 	.word	0x00000000
        /*0010*/ 	.short	0x0000
        /*0012*/ 	.short	0x0000
        /*0014*/ 	.byte	0x00, 0xf0, 0x01, 0x20


	//----- nvinfo : EIATTR_AT_ENTRY_FRAGMENTS
	.align		4
.L_34:
        /*0018*/ 	.byte	0x04, 0x4f
        /*001a*/ 	.short	(.L_36 - .L_35)


	//   ....[0]....
.L_35:
        /*001c*/ 	.word	0x00000006


	//----- nvinfo : EIATTR_RESERVED_SMEM_USED
	.align		4
.L_36:
        /*0020*/ 	.byte	0x01, 0x41
	.zero		2


	//----- nvinfo : EIATTR_SPARSE_MMA_MASK
	.align		4
        /*0024*/ 	.byte	0x03, 0x50
        /*0026*/ 	.short	0x0000


	//----- nvinfo : EIATTR_TCGEN05_1CTA_USED
	.align		4
        /*0028*/ 	.byte	0x01, 0x51
	.zero		2


	//----- nvinfo : EIATTR_MAXREG_COUNT
	.align		4
        /*002c*/ 	.byte	0x03, 0x1b
        /*002e*/ 	.short	0x00ff


	//----- nvinfo : EIATTR_NUM_BARRIERS
	.align		4
        /*0030*/ 	.byte	0x02, 0x4c
        /*0032*/ 	.byte	0x07
	.zero		1


	//----- nvinfo : EIATTR_EXTERNS
	.align		4
        /*0034*/ 	.byte	0x04, 0x0f
        /*0036*/ 	.short	(.L_38 - .L_37)


	//   ....[0]....
	.align		4
.L_37:
        /*0038*/ 	.word	index@(__assertfail)


	//----- nvinfo : EIATTR_MERCURY_ISA_VERSION
	.align		4
.L_38:
        /*003c*/ 	.byte	0x03, 0x5f
        /*003e*/ 	.short	0x0101


	//----- nvinfo : EIATTR_INT_WARP_WIDE_INSTR_OFFSETS
	.align		4
        /*0040*/ 	.byte	0x04, 0x31
        /*0042*/ 	.short	(.L_40 - .L_39)


	//   ....[0]....
.L_39:
        /*0044*/ 	.word	0x00004830


	//   ....[1]....
        /*0048*/ 	.word	0x00004860


	//   ....[2]....
        /*004c*/ 	.word	0x00004880


	//   ....[3]....
        /*0050*/ 	.word	0x000053c0


	//   ....[4]....
        /*0054*/ 	.word	0x00005430


	//   ....[5]....
        /*0058*/ 	.word	0x00005510


	//   ....[6]....
        /*005c*/ 	.word	0x00005590


	//   ....[7]....
        /*0060*/ 	.word	0x00005690


	//   ....[8]....
        /*0064*/ 	.word	0x00005710


	//   ....[9]....
        /*0068*/ 	.word	0x00005800


	//   ....[10]....
        /*006c*/ 	.word	0x000058b0


	//----- nvinfo : EIATTR_COOP_GROUP_MASK_REGIDS
	.align		4
.L_40:
        /*0070*/ 	.byte	0x04, 0x29
        /*0072*/ 	.short	(.L_42 - .L_41)


	//   ....[0]....
.L_41:
        /*0074*/ 	.word	0xffffffff


	//   ....[1]....
        /*0078*/ 	.word	0xffffffff


	//   ....[2]....
        /*007c*/ 	.word	0xffffffff


	//   ....[3]....
        /*0080*/ 	.word	0xffffffff


	//   ....[4]....
        /*0084*/ 	.word	0xffffffff


	//   ....[5]....
        /*0088*/ 	.word	0xffffffff


	//   ....[6]....
        /*008c*/ 	.word	0xffffffff


	//   ....[7]....
        /*0090*/ 	.word	0xffffffff


	//   ....[8]....
        /*0094*/ 	.word	0xffffffff


	//   ....[9]....
        /*0098*/ 	.word	0xffffffff


	//   ....[10]....
        /*009c*/ 	.word	0xffffffff


	//   ....[11]....
        /*00a0*/ 	.word	0xffffffff


	//   ....[12]....
        /*00a4*/ 	.word	0xffffffff


	//   ....[13]....
        /*00a8*/ 	.word	0xffffffff


	//----- nvinfo : EIATTR_COOP_GROUP_INSTR_OFFSETS
	.align		4
.L_42:
        /*00ac*/ 	.byte	0x04, 0x28
        /*00ae*/ 	.short	(.L_44 - .L_43)


	//   ....[0]....
.L_43:
        /*00b0*/ 	.word	0x00000080


	//   ....[1]....
        /*00b4*/ 	.word	0x000004f0


	//   ....[2]....
        /*00b8*/ 	.word	0x000008d0


	//   ....[3]....
        /*00bc*/ 	.word	0x00000a70


	//   ....[4]....
        /*00c0*/ 	.word	0x00000b70


	//   ....[5]....
        /*00c4*/ 	.word	0x00000ce0


	//   ....[6]....
        /*00c8*/ 	.word	0x00000e80


	//   ....[7]....
        /*00cc*/ 	.word	0x00001030


	//   ....[8]....
        /*00d0*/ 	.word	0x000023b0


	//   ....[9]....
        /*00d4*/ 	.word	0x00003b70


	//   ....[10]....
        /*00d8*/ 	.word	0x00003d80


	//   ....[11]....
        /*00dc*/ 	.word	0x00003db0


	//   ....[12]....
        /*00e0*/ 	.word	0x00004710


	//   ....[13]....
        /*00e4*/ 	.word	0x00004940


	//----- nvinfo : EIATTR_VRC_CTA_INIT_COUNT
	.align		4
.L_44:
        /*00e8*/ 	.byte	0x02, 0x4a
        /*00ea*/ 	.byte	0x80
	.zero		1


	//----- nvinfo : EIATTR_SYSCALL_OFFSETS
	.align		4
        /*00ec*/ 	.byte	0x04, 0x46
        /*00ee*/ 	.short	(.L_46 - .L_45)


	//   ....[0]....
.L_45:
        /*00f0*/ 	.word	0x00006540


	//   ....[1]....
        /*00f4*/ 	.word	0x00006680


	//   ....[2]....
        /*00f8*/ 	.word	0x00006eb0


	//   ....[3]....
        /*00fc*/ 	.word	0x00007c50


	//   ....[4]....
        /*0100*/ 	.word	0x000089a0


	//   ....[5]....
        /*0104*/ 	.word	0x00009710


	//----- nvinfo : EIATTR_MBARRIER_INSTR_OFFSETS
	.align		4
.L_46:
        /*0108*/ 	.byte	0x04, 0x39
        /*010a*/ 	.short	(.L_48 - .L_47)


	//   ....[0]....
.L_47:
        /*010c*/ 	.word	0x00000630
        /*0110*/ 	.word	0x000000ff
        /*0114*/ 	.word	0x00000000
        /*0118*/ 	.short	0x0100
        /*011a*/ 	.byte	0x04
	.zero		1


	//   ....[1]....
        /*011c*/ 	.word	0x00000640
        /*0120*/ 	.word	0x000000ff
        /*0124*/ 	.word	0x000000a0
        /*0128*/ 	.short	0x0100
        /*012a*/ 	.byte	0x04
	.zero		1


	//   ....[2]....
        /*012c*/ 	.word	0x00000650
        /*0130*/ 	.word	0x000000ff
        /*0134*/ 	.word	0x00000008
        /*0138*/ 	.short	0x0100
        /*013a*/ 	.byte	0x04
	.zero		1


	//   ....[3]....
        /*013c*/ 	.word	0x00000660
        /*0140*/ 	.word	0x000000ff
        /*0144*/ 	.word	0x000000a8
        /*0148*/ 	.short	0x0100
        /*014a*/ 	.byte	0x04
	.zero		1


	//   ....[4]....
        /*014c*/ 	.word	0x00000670
        /*0150*/ 	.word	0x000000ff
        /*0154*/ 	.word	0x00000010
        /*0158*/ 	.short	0x0100
        /*015a*/ 	.byte	0x04
	.zero		1


	//   ....[5]....
        /*015c*/ 	.word	0x00000680
        /*0160*/ 	.word	0x000000ff
        /*0164*/ 	.word	0x000000b0
        /*0168*/ 	.short	0x0100
        /*016a*/ 	.byte	0x04
	.zero		1


	//   ....[6]....
        /*016c*/ 	.word	0x00000690
        /*0170*/ 	.word	0x000000ff
        /*0174*/ 	.word	0x00000018
        /*0178*/ 	.short	0x0100
        /*017a*/ 	.byte	0x04
	.zero		1


	//   ....[7]....
        /*017c*/ 	.word	0x000006a0
        /*0180*/ 	.word	0x000000ff
        /*0184*/ 	.word	0x000000b8
        /*0188*/ 	.short	0x0100
        /*018a*/ 	.byte	0x04
	.zero		1


	//   ....[8]....
        /*018c*/ 	.word	0x000006b0
        /*0190*/ 	.word	0x000000ff
        /*0194*/ 	.word	0x00000020
        /*0198*/ 	.short	0x0100
        /*019a*/ 	.byte	0x04
	.zero		1


	//   ....[9]....
        /*019c*/ 	.word	0x000006c0
        /*01a0*/ 	.word	0x000000ff
        /*01a4*/ 	.word	0x000000c0
        /*01a8*/ 	.short	0x0100
        /*01aa*/ 	.byte	0x04
	.zero		1


	//   ....[10]....
        /*01ac*/ 	.word	0x000006d0
        /*01b0*/ 	.word	0x000000ff
        /*01b4*/ 	.word	0x00000028
        /*01b8*/ 	.short	0x0100
        /*01ba*/ 	.byte	0x04
	.zero		1


	//   ....[11]....
        /*01bc*/ 	.word	0x000006e0
        /*01c0*/ 	.word	0x000000ff
        /*01c4*/ 	.word	0x000000c8
        /*01c8*/ 	.short	0x0100
        /*01ca*/ 	.byte	0x04
	.zero		1


	//   ....[12]....
        /*01cc*/ 	.word	0x000006f0
        /*01d0*/ 	.word	0x000000ff
        /*01d4*/ 	.word	0x00000030
        /*01d8*/ 	.short	0x0100
        /*01da*/ 	.byte	0x04
	.zero		1


	//   ....[13]....
        /*01dc*/ 	.word	0x00000700
        /*01e0*/ 	.word	0x000000ff
        /*01e4*/ 	.word	0x000000d0
        /*01e8*/ 	.short	0x0100
        /*01ea*/ 	.byte	0x04
	.zero		1


	//   ....[14]....
        /*01ec*/ 	.word	0x00000710
        /*01f0*/ 	.word	0x000000ff
        /*01f4*/ 	.word	0x00000038
        /*01f8*/ 	.short	0x0100
        /*01fa*/ 	.byte	0x04
	.zero		1


	//   ....[15]....
        /*01fc*/ 	.word	0x00000720
        /*0200*/ 	.word	0x000000ff
        /*0204*/ 	.word	0x000000d8
        /*0208*/ 	.short	0x0100
        /*020a*/ 	.byte	0x04
	.zero		1


	//   ....[16]....
        /*020c*/ 	.word	0x00000730
        /*0210*/ 	.word	0x000000ff
        /*0214*/ 	.word	0x00000040
        /*0218*/ 	.short	0x0100
        /*021a*/ 	.byte	0x04
	.zero		1


	//   ....[17]....
        /*021c*/ 	.word	0x00000740
        /*0220*/ 	.word	0x000000ff
        /*0224*/ 	.word	0x000000e0
        /*0228*/ 	.short	0x0100
        /*022a*/ 	.byte	0x04
	.zero		1


	//   ....[18]....
        /*022c*/ 	.word	0x00000750
        /*0230*/ 	.word	0x000000ff
        /*0234*/ 	.word	0x00000048
        /*0238*/ 	.short	0x0100
        /*023a*/ 	.byte	0x04
	.zero		1


	//   ....[19]....
        /*023c*/ 	.word	0x00000760
        /*0240*/ 	.word	0x000000ff
        /*0244*/ 	.word	0x000000e8
        /*0248*/ 	.short	0x0100
        /*024a*/ 	.byte	0x04
	.zero		1


	//   ....[20]....
        /*024c*/ 	.word	0x00000770
        /*0250*/ 	.word	0x000000ff
        /*0254*/ 	.word	0x00000050
        /*0258*/ 	.short	0x0100
        /*025a*/ 	.byte	0x04
	.zero		1


	//   ....[21]....
        /*025c*/ 	.word	0x00000780
        /*0260*/ 	.word	0x000000ff
        /*0264*/ 	.word	0x000000f0
        /*0268*/ 	.short	0x0100
        /*026a*/ 	.byte	0x04
	.zero		1


	//   ....[22]....
        /*026c*/ 	.word	0x00000790
        /*0270*/ 	.word	0x000000ff
        /*0274*/ 	.word	0x00000058
        /*0278*/ 	.short	0x0100
        /*027a*/ 	.byte	0x04
	.zero		1


	//   ....[23]....
        /*027c*/ 	.word	0x000007a0
        /*0280*/ 	.word	0x000000ff
        /*0284*/ 	.word	0x000000f8
        /*0288*/ 	.short	0x0100
        /*028a*/ 	.byte	0x04
	.zero		1


	//   ....[24]....
        /*028c*/ 	.word	0x000007b0
        /*0290*/ 	.word	0x000000ff
        /*0294*/ 	.word	0x00000060
        /*0298*/ 	.short	0x0100
        /*029a*/ 	.byte	0x04
	.zero		1


	//   ....[25]....
        /*029c*/ 	.word	0x000007c0
        /*02a0*/ 	.word	0x000000ff
        /*02a4*/ 	.word	0x00000100
        /*02a8*/ 	.short	0x0100
        /*02aa*/ 	.byte	0x04
	.zero		1


	//   ....[26]....
        /*02ac*/ 	.word	0x000007d0
        /*02b0*/ 	.word	0x000000ff
        /*02b4*/ 	.word	0x00000068
        /*02b8*/ 	.short	0x0100
        /*02ba*/ 	.byte	0x04
	.zero		1


	//   ....[27]....
        /*02bc*/ 	.word	0x000007e0
        /*02c0*/ 	.word	0x000000ff
        /*02c4*/ 	.word	0x00000108
        /*02c8*/ 	.short	0x0100
        /*02ca*/ 	.byte	0x04
	.zero		1


	//   ....[28]....
        /*02cc*/ 	.word	0x000007f0
        /*02d0*/ 	.word	0x000000ff
        /*02d4*/ 	.word	0x00000070
        /*02d8*/ 	.short	0x0100
        /*02da*/ 	.byte	0x04
	.zero		1


	//   ....[29]....
        /*02dc*/ 	.word	0x00000800
        /*02e0*/ 	.word	0x000000ff
        /*02e4*/ 	.word	0x00000110
        /*02e8*/ 	.short	0x0100
        /*02ea*/ 	.byte	0x04
	.zero		1


	//   ....[30]....
        /*02ec*/ 	.word	0x00000810
        /*02f0*/ 	.word	0x000000ff
        /*02f4*/ 	.word	0x00000078
        /*02f8*/ 	.short	0x0100
        /*02fa*/ 	.byte	0x04
	.zero		1


	//   ....[31]....
        /*02fc*/ 	.word	0x00000820
        /*0300*/ 	.word	0x000000ff
        /*0304*/ 	.word	0x00000118
        /*0308*/ 	.short	0x0100
        /*030a*/ 	.byte	0x04
	.zero		1


	//   ....[32]....
        /*030c*/ 	.word	0x00000830
        /*0310*/ 	.word	0x000000ff
        /*0314*/ 	.word	0x00000080
        /*0318*/ 	.short	0x0100
        /*031a*/ 	.byte	0x04
	.zero		1


	//   ....[33]....
        /*031c*/ 	.word	0x00000840
        /*0320*/ 	.word	0x000000ff
        /*0324*/ 	.word	0x00000120
        /*0328*/ 	.short	0x0100
        /*032a*/ 	.byte	0x04
	.zero		1


	//   ....[34]....
        /*032c*/ 	.word	0x00000850
        /*0330*/ 	.word	0x000000ff
        /*0334*/ 	.word	0x00000088
        /*0338*/ 	.short	0x0100
        /*033a*/ 	.byte	0x04
	.zero		1


	//   ....[35]....
        /*033c*/ 	.word	0x00000860
        /*0340*/ 	.word	0x000000ff
        /*0344*/ 	.word	0x00000128
        /*0348*/ 	.short	0x0100
        /*034a*/ 	.byte	0x04
	.zero		1


	//   ....[36]....
        /*034c*/ 	.word	0x00000870
        /*0350*/ 	.word	0x000000ff
        /*0354*/ 	.word	0x00000090
        /*0358*/ 	.short	0x0100
        /*035a*/ 	.byte	0x04
	.zero		1


	//   ....[37]....
        /*035c*/ 	.word	0x00000880
        /*0360*/ 	.word	0x000000ff
        /*0364*/ 	.word	0x00000130
        /*0368*/ 	.short	0x0100
        /*036a*/ 	.byte	0x04
	.zero		1


	//   ....[38]....
        /*036c*/ 	.word	0x00000890
        /*0370*/ 	.word	0x000000ff
        /*0374*/ 	.word	0x00000098
        /*0378*/ 	.short	0x0100
        /*037a*/ 	.byte	0x04
	.zero		1


	//   ....[39]....
        /*037c*/ 	.word	0x000008a0
        /*0380*/ 	.word	0x000000ff
        /*0384*/ 	.word	0x00000138
        /*0388*/ 	.short	0x0100
        /*038a*/ 	.byte	0x04
	.zero		1


	//   ....[40]....
        /*038c*/ 	.word	0x000009e0
        /*0390*/ 	.word	0x000000ff
        /*0394*/ 	.word	0x00000140
        /*0398*/ 	.short	0x0100
        /*039a*/ 	.byte	0x04
	.zero		1


	//   ....[41]....
        /*039c*/ 	.word	0x000009f0
        /*03a0*/ 	.word	0x000000ff
        /*03a4*/ 	.word	0x00000160
        /*03a8*/ 	.short	0x0100
        /*03aa*/ 	.byte	0x04
	.zero		1


	//   ....[42]....
        /*03ac*/ 	.word	0x00000a00
        /*03b0*/ 	.word	0x000000ff
        /*03b4*/ 	.word	0x00000148
        /*03b8*/ 	.short	0x0100
        /*03ba*/ 	.byte	0x04
	.zero		1


	//   ....[43]....
        /*03bc*/ 	.word	0x00000a10
        /*03c0*/ 	.word	0x000000ff
        /*03c4*/ 	.word	0x00000168
        /*03c8*/ 	.short	0x0100
        /*03ca*/ 	.byte	0x04
	.zero		1


	//   ....[44]....
        /*03cc*/ 	.word	0x00000a20
        /*03d0*/ 	.word	0x000000ff
        /*03d4*/ 	.word	0x00000150
        /*03d8*/ 	.short	0x0100
        /*03da*/ 	.byte	0x04
	.zero		1


	//   ....[45]....
        /*03dc*/ 	.word	0x00000a30
        /*03e0*/ 	.word	0x000000ff
        /*03e4*/ 	.word	0x00000170
        /*03e8*/ 	.short	0x0100
        /*03ea*/ 	.byte	0x04
	.zero		1


	//   ....[46]....
        /*03ec*/ 	.word	0x00000a40
        /*03f0*/ 	.word	0x000000ff
        /*03f4*/ 	.word	0x00000158
        /*03f8*/ 	.short	0x0100
        /*03fa*/ 	.byte	0x04
	.zero		1


	//   ....[47]....
        /*03fc*/ 	.word	0x00000a50
        /*0400*/ 	.word	0x000000ff
        /*0404*/ 	.word	0x00000178
        /*0408*/ 	.short	0x0100
        /*040a*/ 	.byte	0x04
	.zero		1


	//   ....[48]....
        /*040c*/ 	.word	0x00000b40
        /*0410*/ 	.word	0x000000ff
        /*0414*/ 	.word	0x00000180
        /*0418*/ 	.short	0x0100
        /*041a*/ 	.byte	0x06
	.zero		1


	//   ....[49]....
        /*041c*/ 	.word	0x00000b50
        /*0420*/ 	.word	0x000000ff
        /*0424*/ 	.word	0x00000188
        /*0428*/ 	.short	0x0100
        /*042a*/ 	.byte	0x06
	.zero		1


	//   ....[50]....
        /*042c*/ 	.word	0x00000c90
        /*0430*/ 	.word	0x000000ff
        /*0434*/ 	.word	0x00000190
        /*0438*/ 	.short	0x0100
        /*043a*/ 	.byte	0x06
	.zero		1


	//   ....[51]....
        /*043c*/ 	.word	0x00000ca0
        /*0440*/ 	.word	0x000000ff
        /*0444*/ 	.word	0x000001a0
        /*0448*/ 	.short	0x0100
        /*044a*/ 	.byte	0x06
	.zero		1


	//   ....[52]....
        /*044c*/ 	.word	0x00000cb0
        /*0450*/ 	.word	0x000000ff
        /*0454*/ 	.word	0x00000198
        /*0458*/ 	.short	0x0100
        /*045a*/ 	.byte	0x06
	.zero		1


	//   ....[53]....
        /*045c*/ 	.word	0x00000cc0
        /*0460*/ 	.word	0x000000ff
        /*0464*/ 	.word	0x000001a8
        /*0468*/ 	.short	0x0100
        /*046a*/ 	.byte	0x06
	.zero		1


	//   ....[54]....
        /*046c*/ 	.word	0x00000df0
        /*0470*/ 	.word	0x000000ff
        /*0474*/ 	.word	0x000001b0
        /*0478*/ 	.short	0x0100
        /*047a*/ 	.byte	0x04
	.zero		1


	//   ....[55]....
        /*047c*/ 	.word	0x00000e00
        /*0480*/ 	.word	0x000000ff
        /*0484*/ 	.word	0x000001d0
        /*0488*/ 	.short	0x0100
        /*048a*/ 	.byte	0x04
	.zero		1


	//   ....[56]....
        /*048c*/ 	.word	0x00000e10
        /*0490*/ 	.word	0x000000ff
        /*0494*/ 	.word	0x000001b8
        /*0498*/ 	.short	0x0100
        /*049a*/ 	.byte	0x04
	.zero		1


	//   ....[57]....
        /*049c*/ 	.word	0x00000e20
        /*04a0*/ 	.word	0x000000ff
        /*04a4*/ 	.word	0x000001d8
        /*04a8*/ 	.short	0x0100
        /*04aa*/ 	.byte	0x04
	.zero		1


	//   ....[58]....
        /*04ac*/ 	.word	0x00000e30
        /*04b0*/ 	.word	0x000000ff
        /*04b4*/ 	.word	0x000001c0
        /*04b8*/ 	.short	0x0100
        /*04ba*/ 	.byte	0x04
	.zero		1


	//   ....[59]....
        /*04bc*/ 	.word	0x00000e40
        /*04c0*/ 	.word	0x000000ff
        /*04c4*/ 	.word	0x000001e0
        /*04c8*/ 	.short	0x0100
        /*04ca*/ 	.byte	0x04
	.zero		1


	//   ....[60]....
        /*04cc*/ 	.word	0x00000e50
        /*04d0*/ 	.word	0x000000ff
        /*04d4*/ 	.word	0x000001c8
        /*04d8*/ 	.short	0x0100
        /*04da*/ 	.byte	0x04
	.zero		1


	//   ....[61]....
        /*04dc*/ 	.word	0x00000e60
        /*04e0*/ 	.word	0x000000ff
        /*04e4*/ 	.word	0x000001e8
        /*04e8*/ 	.short	0x0100
        /*04ea*/ 	.byte	0x04
	.zero		1


	//   ....[62]....
        /*04ec*/ 	.word	0x00000f50
        /*04f0*/ 	.word	0x000000ff
        /*04f4*/ 	.word	0x000001f0
        /*04f8*/ 	.short	0x0100
        /*04fa*/ 	.byte	0x04
	.zero		1


	//   ....[63]....
        /*04fc*/ 	.word	0x00000f60
        /*0500*/ 	.word	0x000000ff
        /*0504*/ 	.word	0x00000200
        /*0508*/ 	.short	0x0100
        /*050a*/ 	.byte	0x04
	.zero		1


	//   ....[64]....
        /*050c*/ 	.word	0x00000f70
        /*0510*/ 	.word	0x000000ff
        /*0514*/ 	.word	0x000001f8
        /*0518*/ 	.short	0x0100
        /*051a*/ 	.byte	0x04
	.zero		1


	//   ....[65]....
        /*051c*/ 	.word	0x00000f80
        /*0520*/ 	.word	0x000000ff
        /*0524*/ 	.word	0x00000208
        /*0528*/ 	.short	0x0100
        /*052a*/ 	.byte	0x04
	.zero		1


	//   ....[66]....
        /*052c*/ 	.word	0x00001c30
        /*0530*/ 	.word	0x00000000
        /*0534*/ 	.word	0x00000200
        /*0538*/ 	.short	0x010a
        /*053a*/ 	.byte	0xff
	.zero		1


	//   ....[67]....
        /*053c*/ 	.word	0x00001c60
        /*0540*/ 	.word	0x00000000
        /*0544*/ 	.word	0x000001f0
        /*0548*/ 	.short	0x0101
        /*054a*/ 	.byte	0xff
	.zero		1


	//   ....[68]....
        /*054c*/ 	.word	0x00001d30
        /*0550*/ 	.word	0x000000ff
        /*0554*/ 	.word	0x000000a0
        /*0558*/ 	.short	0x010a
        /*055a*/ 	.byte	0x04
	.zero		1


	//   ....[69]....
        /*055c*/ 	.word	0x00001db0
        /*0560*/ 	.word	0x000000ff
        /*0564*/ 	.word	0x000000a0
        /*0568*/ 	.short	0x010a
        /*056a*/ 	.byte	0x21
	.zero		1


	//   ....[70]....
        /*056c*/ 	.word	0x00001f40
        /*0570*/ 	.word	0x000000ff
        /*0574*/ 	.word	0x000000a0
        /*0578*/ 	.short	0x010a
        /*057a*/ 	.byte	0x08
	.zero		1


	//   ....[71]....
        /*057c*/ 	.word	0x00002060
        /*0580*/ 	.word	0x000000ff
        /*0584*/ 	.word	0x00000188
        /*0588*/ 	.short	0x0101
        /*058a*/ 	.byte	0x06
	.zero		1


	//   ....[72]....
        /*058c*/ 	.word	0x00002080
        /*0590*/ 	.word	0x000000ff
        /*0594*/ 	.word	0x000000a0
        /*0598*/ 	.short	0x010a
        /*059a*/ 	.byte	0x04
	.zero		1


	//   ....[73]....
        /*059c*/ 	.word	0x00002100
        /*05a0*/ 	.word	0x000000ff
        /*05a4*/ 	.word	0x000000a0
        /*05a8*/ 	.short	0x010a
        /*05aa*/ 	.byte	0x11
	.zero		1


	//   ....[74]....
        /*05ac*/ 	.word	0x00002290
        /*05b0*/ 	.word	0x000000ff
        /*05b4*/ 	.word	0x000000a0
        /*05b8*/ 	.short	0x010a
        /*05ba*/ 	.byte	0x07
	.zero		1


	//   ....[75]....
        /*05bc*/ 	.word	0x000023e0
        /*05c0*/ 	.word	0x00000003
        /*05c4*/ 	.word	0x00000190
        /*05c8*/ 	.short	0x010a
        /*05ca*/ 	.byte	0xff
	.zero		1


	//   ....[76]....
        /*05cc*/ 	.word	0x00002530
        /*05d0*/ 	.word	0x00000000
        /*05d4*/ 	.word	0x00000000
        /*05d8*/ 	.short	0x0101
        /*05da*/ 	.byte	0xff
	.zero		1


	//   ....[77]....
        /*05dc*/ 	.word	0x00002af0
        /*05e0*/ 	.word	0x000000ff
        /*05e4*/ 	.word	0x00000000
        /*05e8*/ 	.short	0x010a
        /*05ea*/ 	.byte	0x04
	.zero		1


	//   ....[78]....
        /*05ec*/ 	.word	0x00002b80
        /*05f0*/ 	.word	0x000000ff
        /*05f4*/ 	.word	0x00000000
        /*05f8*/ 	.short	0x010a
        /*05fa*/ 	.byte	0x05
	.zero		1


	//   ....[79]....
        /*05fc*/ 	.word	0x00002c10
        /*0600*/ 	.word	0x000000ff
        /*0604*/ 	.word	0x00000000
        /*0608*/ 	.short	0x010a
        /*060a*/ 	.byte	0x05
	.zero		1


	//   ....[80]....
        /*060c*/ 	.word	0x00002ca0
        /*0610*/ 	.word	0x000000ff
        /*0614*/ 	.word	0x00000000
        /*0618*/ 	.short	0x010a
        /*061a*/ 	.byte	0x05
	.zero		1


	//   ....[81]....
        /*061c*/ 	.word	0x00002d30
        /*0620*/ 	.word	0x000000ff
        /*0624*/ 	.word	0x00000000
        /*0628*/ 	.short	0x010a
        /*062a*/ 	.byte	0x05
	.zero		1


	//   ....[82]....
        /*062c*/ 	.word	0x00002dc0
        /*0630*/ 	.word	0x000000ff
        /*0634*/ 	.word	0x00000000
        /*0638*/ 	.short	0x010a
        /*063a*/ 	.byte	0x05
	.zero		1


	//   ....[83]....
        /*063c*/ 	.word	0x00002e50
        /*0640*/ 	.word	0x000000ff
        /*0644*/ 	.word	0x00000000
        /*0648*/ 	.short	0x010a
        /*064a*/ 	.byte	0x05
	.zero		1


	//   ....[84]....
        /*064c*/ 	.word	0x00002ee0
        /*0650*/ 	.word	0x000000ff
        /*0654*/ 	.word	0x00000000
        /*0658*/ 	.short	0x010a
        /*065a*/ 	.byte	0x05
	.zero		1


	//   ....[85]....
        /*065c*/ 	.word	0x00002f70
        /*0660*/ 	.word	0x000000ff
        /*0664*/ 	.word	0x00000000
        /*0668*/ 	.short	0x010a
        /*066a*/ 	.byte	0x05
	.zero		1


	//   ....[86]....
        /*066c*/ 	.word	0x00003000
        /*0670*/ 	.word	0x000000ff
        /*0674*/ 	.word	0x00000000
        /*0678*/ 	.short	0x010a
        /*067a*/ 	.byte	0x05
	.zero		1


	//   ....[87]....
        /*067c*/ 	.word	0x00003090
        /*0680*/ 	.word	0x000000ff
        /*0684*/ 	.word	0x00000000
        /*0688*/ 	.short	0x010a
        /*068a*/ 	.byte	0x05
	.zero		1


	//   ....[88]....
        /*068c*/ 	.word	0x00003120
        /*0690*/ 	.word	0x000000ff
        /*0694*/ 	.word	0x00000000
        /*0698*/ 	.short	0x010a
        /*069a*/ 	.byte	0x05
	.zero		1


	//   ....[89]....
        /*069c*/ 	.word	0x000031b0
        /*06a0*/ 	.word	0x000000ff
        /*06a4*/ 	.word	0x00000000
        /*06a8*/ 	.short	0x010a
        /*06aa*/ 	.byte	0x05
	.zero		1


	//   ....[90]....
        /*06ac*/ 	.word	0x00003240
        /*06b0*/ 	.word	0x000000ff
        /*06b4*/ 	.word	0x00000000
        /*06b8*/ 	.short	0x010a
        /*06ba*/ 	.byte	0x05
	.zero		1


	//   ....[91]....
        /*06bc*/ 	.word	0x000032d0
        /*06c0*/ 	.word	0x000000ff
        /*06c4*/ 	.word	0x00000000
        /*06c8*/ 	.short	0x010a
        /*06ca*/ 	.byte	0x05
	.zero		1


	//   ....[92]....
        /*06cc*/ 	.word	0x00003360
        /*06d0*/ 	.word	0x000000ff
        /*06d4*/ 	.word	0x00000000
        /*06d8*/ 	.short	0x010a
        /*06da*/ 	.byte	0x05
	.zero		1


	//   ....[93]....
        /*06dc*/ 	.word	0x000033f0
        /*06e0*/ 	.word	0x000000ff
        /*06e4*/ 	.word	0x00000000
        /*06e8*/ 	.short	0x010a
        /*06ea*/ 	.byte	0x05
	.zero		1


	//   ....[94]....
        /*06ec*/ 	.word	0x00003480
        /*06f0*/ 	.word	0x000000ff
        /*06f4*/ 	.word	0x00000000
        /*06f8*/ 	.short	0x010a
        /*06fa*/ 	.byte	0x05
	.zero		1


	//   ....[95]....
        /*06fc*/ 	.word	0x00003510
        /*0700*/ 	.word	0x000000ff
        /*0704*/ 	.word	0x00000000
        /*0708*/ 	.short	0x010a
        /*070a*/ 	.byte	0x05
	.zero		1


	//   ....[96]....
        /*070c*/ 	.word	0x000035b0
        /*0710*/ 	.word	0x00000000
        /*0714*/ 	.word	0x00000000
        /*0718*/ 	.short	0x010a
        /*071a*/ 	.byte	0xff
	.zero		1


	//   ....[97]....
        /*071c*/ 	.word	0x000036d0
        /*0720*/ 	.word	0x00000002
        /*0724*/ 	.word	0x000001f0
        /*0728*/ 	.short	0x010a
        /*072a*/ 	.byte	0xff
	.zero		1


	//   ....[98]....
        /*072c*/ 	.word	0x00003740
        /*0730*/ 	.word	0x00000002
        /*0734*/ 	.word	0x00000000
        /*0738*/ 	.short	0x0101
        /*073a*/ 	.byte	0xff
	.zero		1


	//   ....[99]....
        /*073c*/ 	.word	0x00003760
        /*0740*/ 	.word	0x000000ff
        /*0744*/ 	.word	0x000001a0
        /*0748*/ 	.short	0x010a
        /*074a*/ 	.byte	0x04
	.zero		1


	//   ....[100]....
        /*074c*/ 	.word	0x00003880
        /*0750*/ 	.word	0x00000002
        /*0754*/ 	.word	0x00000190
        /*0758*/ 	.short	0x010a
        /*075a*/ 	.byte	0xff
	.zero		1


	//   ....[101]....
        /*075c*/ 	.word	0x00003980
        /*0760*/ 	.word	0x00000002
        /*0764*/ 	.word	0x00000000
        /*0768*/ 	.short	0x0101
        /*076a*/ 	.byte	0xff
	.zero		1


	//   ....[102]....
        /*076c*/ 	.word	0x00003a10
        /*0770*/ 	.word	0x000000ff
        /*0774*/ 	.word	0x000001a0
        /*0778*/ 	.short	0x0106
        /*077a*/ 	.byte	0x04
	.zero		1


	//   ....[103]....
        /*077c*/ 	.word	0x00003a30
        /*0780*/ 	.word	0x000000ff
        /*0784*/ 	.word	0x000001a0
        /*0788*/ 	.short	0x010a
        /*078a*/ 	.byte	0x04
	.zero		1


	//   ....[104]....
        /*078c*/ 	.word	0x00003ac0
        /*0790*/ 	.word	0x000000ff
        /*0794*/ 	.word	0x000001a0
        /*0798*/ 	.short	0x0106
        /*079a*/ 	.byte	0x07
	.zero		1


	//   ....[105]....
        /*079c*/ 	.word	0x00003b00
        /*07a0*/ 	.word	0x00000000
        /*07a4*/ 	.word	0x000001a0
        /*07a8*/ 	.short	0x010a
        /*07aa*/ 	.byte	0xff
	.zero		1


	//   ....[106]....
        /*07ac*/ 	.word	0x00003ff0
        /*07b0*/ 	.word	0x00000000
        /*07b4*/ 	.word	0x00000190
        /*07b8*/ 	.short	0x010a
        /*07ba*/ 	.byte	0xff
	.zero		1


	//   ....[107]....
        /*07bc*/ 	.word	0x000040f0
        /*07c0*/ 	.word	0x00000003
        /*07c4*/ 	.word	0x00000000
        /*07c8*/ 	.short	0x0101
        /*07ca*/ 	.byte	0xff
	.zero		1


	//   ....[108]....
        /*07cc*/ 	.word	0x00004100
        /*07d0*/ 	.word	0x000000ff
        /*07d4*/ 	.word	0x00000000
        /*07d8*/ 	.short	0x010a
        /*07da*/ 	.byte	0x04
	.zero		1


	//   ....[109]....
        /*07dc*/ 	.word	0x00004120
        /*07e0*/ 	.word	0x000000ff
        /*07e4*/ 	.word	0x000001d0
        /*07e8*/ 	.short	0x010a
        /*07ea*/ 	.byte	0x13
	.zero		1


	//   ....[110]....
        /*07ec*/ 	.word	0x00004260
        /*07f0*/ 	.word	0x000000ff
        /*07f4*/ 	.word	0x00000000
        /*07f8*/ 	.short	0x010a
        /*07fa*/ 	.byte	0x06
	.zero		1


	//   ....[111]....
        /*07fc*/ 	.word	0x00004360
        /*0800*/ 	.word	0x000000ff
        /*0804*/ 	.word	0x00000000
        /*0808*/ 	.short	0x010a
        /*080a*/ 	.byte	0x04
	.zero		1


	//   ....[112]....
        /*080c*/ 	.word	0x00004540
        /*0810*/ 	.word	0x000000ff
        /*0814*/ 	.word	0x00000000
        /*0818*/ 	.short	0x010a
        /*081a*/ 	.byte	0x04
	.zero		1


	//   ....[113]....
        /*081c*/ 	.word	0x000045d0
        /*0820*/ 	.word	0x000000ff
        /*0824*/ 	.word	0x00000000
        /*0828*/ 	.short	0x010a
        /*082a*/ 	.byte	0x05
	.zero		1


	//   ....[114]....
        /*082c*/ 	.word	0x00004660
        /*0830*/ 	.word	0x000000ff
        /*0834*/ 	.word	0x00000000
        /*0838*/ 	.short	0x010a
        /*083a*/ 	.byte	0x05
	.zero		1


	//   ....[115]....
        /*083c*/ 	.word	0x000046f0
        /*0840*/ 	.word	0x000000ff
        /*0844*/ 	.word	0x00000000
        /*0848*/ 	.short	0x010a
        /*084a*/ 	.byte	0x04
	.zero		1


	//   ....[116]....
        /*084c*/ 	.word	0x00004bc0
        /*0850*/ 	.word	0x0000000c
        /*0854*/ 	.word	0x00000190
        /*0858*/ 	.short	0x010a
        /*085a*/ 	.byte	0xff
	.zero		1


	//   ....[117]....
        /*085c*/ 	.word	0x00004d30
        /*0860*/ 	.word	0x00000000
        /*0864*/ 	.word	0x00000000
        /*0868*/ 	.short	0x0101
        /*086a*/ 	.byte	0xff
	.zero		1


	//   ....[118]....
        /*086c*/ 	.word	0x000051c0
        /*0870*/ 	.word	0x000000ff
        /*0874*/ 	.word	0x00000188
        /*0878*/ 	.short	0x010a
        /*087a*/ 	.byte	0x15
	.zero		1


	//   ....[119]....
        /*087c*/ 	.word	0x00005340
        /*0880*/ 	.word	0x000000ff
        /*0884*/ 	.word	0x00000160
        /*0888*/ 	.short	0x010a
        /*088a*/ 	.byte	0x15
	.zero		1


	//   ....[120]....
        /*088c*/ 	.word	0x000054c0
        /*0890*/ 	.word	0x000000ff
        /*0894*/ 	.word	0x00000140
        /*0898*/ 	.short	0x010b
        /*089a*/ 	.byte	0x15
	.zero		1


	//   ....[121]....
        /*089c*/ 	.word	0x000054d0
        /*08a0*/ 	.word	0x000000ff
        /*08a4*/ 	.word	0x00000000
        /*08a8*/ 	.short	0x0101
        /*08aa*/ 	.byte	0x06
	.zero		1


	//   ....[122]....
        /*08ac*/ 	.word	0x000054e0
        /*08b0*/ 	.word	0x000000ff
        /*08b4*/ 	.word	0x00000168
        /*08b8*/ 	.short	0x010a
        /*08ba*/ 	.byte	0x15
	.zero		1


	//   ....[123]....
        /*08bc*/ 	.word	0x00005640
        /*08c0*/ 	.word	0x000000ff
        /*08c4*/ 	.word	0x00000148
        /*08c8*/ 	.short	0x010b
        /*08ca*/ 	.byte	0x15
	.zero		1


	//   ....[124]....
        /*08cc*/ 	.word	0x00005650
        /*08d0*/ 	.word	0x000000ff
        /*08d4*/ 	.word	0x00000000
        /*08d8*/ 	.short	0x0101
        /*08da*/ 	.byte	0x06
	.zero		1


	//   ....[125]....
        /*08dc*/ 	.word	0x00005660
        /*08e0*/ 	.word	0x000000ff
        /*08e4*/ 	.word	0x00000170
        /*08e8*/ 	.short	0x010a
        /*08ea*/ 	.byte	0x15
	.zero		1


	//   ....[126]....
        /*08ec*/ 	.word	0x000057b0
        /*08f0*/ 	.word	0x000000ff
        /*08f4*/ 	.word	0x00000150
        /*08f8*/ 	.short	0x010b
        /*08fa*/ 	.byte	0x15
	.zero		1


	//   ....[127]....
        /*08fc*/ 	.word	0x000057c0
        /*0900*/ 	.word	0x000000ff
        /*0904*/ 	.word	0x00000000
        /*0908*/ 	.short	0x0101
        /*090a*/ 	.byte	0x06
	.zero		1


	//   ....[128]....
        /*090c*/ 	.word	0x000057d0
        /*0910*/ 	.word	0x000000ff
        /*0914*/ 	.word	0x00000178
        /*0918*/ 	.short	0x010a
        /*091a*/ 	.byte	0x15
	.zero		1


	//   ....[129]....
        /*091c*/ 	.word	0x000059d0
        /*0920*/ 	.word	0x000000ff
        /*0924*/ 	.word	0x00000158
        /*0928*/ 	.short	0x010b
        /*092a*/ 	.byte	0x15
	.zero		1


	//   ....[130]....
        /*092c*/ 	.word	0x000059e0
        /*0930*/ 	.word	0x000000ff
        /*0934*/ 	.word	0x00000000
        /*0938*/ 	.short	0x0101
        /*093a*/ 	.byte	0x25
	.zero		1


	//   ....[131]....
        /*093c*/ 	.word	0x00005a10
        /*0940*/ 	.word	0x000000ff
        /*0944*/ 	.word	0x00000160
        /*0948*/ 	.short	0x010a
        /*094a*/ 	.byte	0x15
	.zero		1


	//   ....[132]....
        /*094c*/ 	.word	0x00005a30
        /*0950*/ 	.word	0x000000ff
        /*0954*/ 	.word	0x00000168
        /*0958*/ 	.short	0x010a
        /*095a*/ 	.byte	0x15
	.zero		1


	//   ....[133]....
        /*095c*/ 	.word	0x00005a50
        /*0960*/ 	.word	0x000000ff
        /*0964*/ 	.word	0x00000170
        /*0968*/ 	.short	0x010a
        /*096a*/ 	.byte	0x15
	.zero		1


	//   ....[134]....
        /*096c*/ 	.word	0x00005a90
        /*0970*/ 	.word	0x00000000
        /*0974*/ 	.word	0x00000178
        /*0978*/ 	.short	0x010a
        /*097a*/ 	.byte	0xff
	.zero		1


	//   ....[135]....
        /*097c*/ 	.word	0x00005dd0
        /*0980*/ 	.word	0x00000003
        /*0984*/ 	.word	0x00000190
        /*0988*/ 	.short	0x010a
        /*098a*/ 	.byte	0xff
	.zero		1


	//   ....[136]....
        /*098c*/ 	.word	0x00005f50
        /*0990*/ 	.word	0x00000000
        /*0994*/ 	.word	0x00000000
        /*0998*/ 	.short	0x0101
        /*099a*/ 	.byte	0xff
	.zero		1


	//   ....[137]....
        /*099c*/ 	.word	0x00006a70
        /*09a0*/ 	.word	0x00000002
        /*09a4*/ 	.word	0x00000140
        /*09a8*/ 	.short	0x010a
        /*09aa*/ 	.byte	0xff
	.zero		1


	//   ....[138]....
        /*09ac*/ 	.word	0x00006ab0
        /*09b0*/ 	.word	0x00000034
        /*09b4*/ 	.word	0x000001b0
        /*09b8*/ 	.short	0x010a
        /*09ba*/ 	.byte	0xff
	.zero		1


	//   ....[139]....
        /*09bc*/ 	.word	0x00006bf0
        /*09c0*/ 	.word	0x00000002
        /*09c4*/ 	.word	0x00000140
        /*09c8*/ 	.short	0x010a
        /*09ca*/ 	.byte	0xff
	.zero		1


	//   ....[140]....
        /*09cc*/ 	.word	0x00006d10
        /*09d0*/ 	.word	0x00000000
        /*09d4*/ 	.word	0x00000000
        /*09d8*/ 	.short	0x0101
        /*09da*/ 	.byte	0xff
	.zero		1


	//   ....[141]....
        /*09dc*/ 	.word	0x00006d90
        /*09e0*/ 	.word	0x00000034
        /*09e4*/ 	.word	0x000001b0
        /*09e8*/ 	.short	0x010a
        /*09ea*/ 	.byte	0xff
	.zero		1


	//   ....[142]....
        /*09ec*/ 	.word	0x00007900
        /*09f0*/ 	.word	0x00000000
        /*09f4*/ 	.word	0x00000140
        /*09f8*/ 	.short	0x010a
        /*09fa*/ 	.byte	0xff
	.zero		1


	//   ....[143]....
        /*09fc*/ 	.word	0x000079b0
        /*0a00*/ 	.word	0x00000000
        /*0a04*/ 	.word	0x00000140
        /*0a08*/ 	.short	0x010a
        /*0a0a*/ 	.byte	0xff
	.zero		1


	//   ....[144]....
        /*0a0c*/ 	.word	0x00007ad0
        /*0a10*/ 	.word	0x00000000
        /*0a14*/ 	.word	0x00000000
        /*0a18*/ 	.short	0x0101
        /*0a1a*/ 	.byte	0xff
	.zero		1


	//   ....[145]....
        /*0a1c*/ 	.word	0x00008640
        /*0a20*/ 	.word	0x00000000
        /*0a24*/ 	.word	0x00000140
        /*0a28*/ 	.short	0x010a
        /*0a2a*/ 	.byte	0xff
	.zero		1


	//   ....[146]....
        /*0a2c*/ 	.word	0x000086f0
        /*0a30*/ 	.word	0x00000000
        /*0a34*/ 	.word	0x00000140
        /*0a38*/ 	.short	0x010a
        /*0a3a*/ 	.byte	0xff
	.zero		1


	//   ....[147]....
        /*0a3c*/ 	.word	0x00008820
        /*0a40*/ 	.word	0x00000000
        /*0a44*/ 	.word	0x00000000
        /*0a48*/ 	.short	0x0101
        /*0a4a*/ 	.byte	0xff
	.zero		1


	//   ....[148]....
        /*0a4c*/ 	.word	0x000093c0
        /*0a50*/ 	.word	0x00000000
        /*0a54*/ 	.word	0x00000140
        /*0a58*/ 	.short	0x010a
        /*0a5a*/ 	.byte	0xff
	.zero		1


	//   ....[149]....
        /*0a5c*/ 	.word	0x00009470
        /*0a60*/ 	.word	0x00000000
        /*0a64*/ 	.word	0x00000140
        /*0a68*/ 	.short	0x010a
        /*0a6a*/ 	.byte	0xff
	.zero		1


	//   ....[150]....
        /*0a6c*/ 	.word	0x00009590
        /*0a70*/ 	.word	0x00000000
        /*0a74*/ 	.word	0x00000000
        /*0a78*/ 	.short	0x0101
        /*0a7a*/ 	.byte	0xff
	.zero		1


	//   ....[151]....
        /*0a7c*/ 	.word	0x000099a0
        /*0a80*/ 	.word	0x000000ff
        /*0a84*/ 	.word	0x00000000
        /*0a88*/ 	.short	0x0101
        /*0a8a*/ 	.byte	0x04
	.zero		1


	//   ....[152]....
        /*0a8c*/ 	.word	0x0000a2a0
        /*0a90*/ 	.word	0x00000000
        /*0a94*/ 	.word	0x00000200
        /*0a98*/ 	.short	0x010a
        /*0a9a*/ 	.byte	0xff
	.zero		1


	//   ....[153]....
        /*0a9c*/ 	.word	0x0000a300
        /*0aa0*/ 	.word	0x00000000
        /*0aa4*/ 	.word	0x000000a0
        /*0aa8*/ 	.short	0x010a
        /*0aaa*/ 	.byte	0xff
	.zero		1


	//   ....[154]....
        /*0aac*/ 	.word	0x0000a360
        /*0ab0*/ 	.word	0x00000000
        /*0ab4*/ 	.word	0x000000a0
        /*0ab8*/ 	.short	0x010a
        /*0aba*/ 	.byte	0xff
	.zero		1


	//   ....[155]....
        /*0abc*/ 	.word	0x0000a3b0
        /*0ac0*/ 	.word	0x00000003
        /*0ac4*/ 	.word	0x00000190
        /*0ac8*/ 	.short	0x010a
        /*0aca*/ 	.byte	0xff
	.zero		1


	//   ....[156]....
        /*0acc*/ 	.word	0x0000a410
        /*0ad0*/ 	.word	0x00000000
        /*0ad4*/ 	.word	0x00000000
        /*0ad8*/ 	.short	0x010a
        /*0ada*/ 	.byte	0xff
	.zero		1


	//   ....[157]....
        /*0adc*/ 	.word	0x0000a470
        /*0ae0*/ 	.word	0x00000000
        /*0ae4*/ 	.word	0x00000000
        /*0ae8*/ 	.short	0x010a
        /*0aea*/ 	.byte	0xff
	.zero		1


	//   ....[158]....
        /*0aec*/ 	.word	0x0000a4d0
        /*0af0*/ 	.word	0x00000000
        /*0af4*/ 	.word	0x00000000
        /*0af8*/ 	.short	0x010a
        /*0afa*/ 	.byte	0xff
	.zero		1


	//   ....[159]....
        /*0afc*/ 	.word	0x0000a530
        /*0b00*/ 	.word	0x00000000
        /*0b04*/ 	.word	0x00000000
        /*0b08*/ 	.short	0x010a
        /*0b0a*/ 	.byte	0xff
	.zero		1


	//   ....[160]....
        /*0b0c*/ 	.word	0x0000a590
        /*0b10*/ 	.word	0x00000000
        /*0b14*/ 	.word	0x00000000
        /*0b18*/ 	.short	0x010a
        /*0b1a*/ 	.byte	0xff
	.zero		1


	//   ....[161]....
        /*0b1c*/ 	.word	0x0000a5f0
        /*0b20*/ 	.word	0x00000000
        /*0b24*/ 	.word	0x00000000
        /*0b28*/ 	.short	0x010a
        /*0b2a*/ 	.byte	0xff
	.zero		1


	//   ....[162]....
        /*0b2c*/ 	.word	0x0000a650
        /*0b30*/ 	.word	0x00000000
        /*0b34*/ 	.word	0x00000000
        /*0b38*/ 	.short	0x010a
        /*0b3a*/ 	.byte	0xff
	.zero		1


	//   ....[163]....
        /*0b3c*/ 	.word	0x0000a6b0
        /*0b40*/ 	.word	0x00000000
        /*0b44*/ 	.word	0x00000000
        /*0b48*/ 	.short	0x010a
        /*0b4a*/ 	.byte	0xff
	.zero		1


	//   ....[164]....
        /*0b4c*/ 	.word	0x0000a710
        /*0b50*/ 	.word	0x00000000
        /*0b54*/ 	.word	0x00000000
        /*0b58*/ 	.short	0x010a
        /*0b5a*/ 	.byte	0xff
	.zero		1


	//   ....[165]....
        /*0b5c*/ 	.word	0x0000a770
        /*0b60*/ 	.word	0x00000000
        /*0b64*/ 	.word	0x00000000
        /*0b68*/ 	.short	0x010a
        /*0b6a*/ 	.byte	0xff
	.zero		1


	//   ....[166]....
        /*0b6c*/ 	.word	0x0000a7d0
        /*0b70*/ 	.word	0x00000000
        /*0b74*/ 	.word	0x00000000
        /*0b78*/ 	.short	0x010a
        /*0b7a*/ 	.byte	0xff
	.zero		1


	//   ....[167]....
        /*0b7c*/ 	.word	0x0000a830
        /*0b80*/ 	.word	0x00000000
        /*0b84*/ 	.word	0x00000000
        /*0b88*/ 	.short	0x010a
        /*0b8a*/ 	.byte	0xff
	.zero		1


	//   ....[168]....
        /*0b8c*/ 	.word	0x0000a890
        /*0b90*/ 	.word	0x00000000
        /*0b94*/ 	.word	0x00000000
        /*0b98*/ 	.short	0x010a
        /*0b9a*/ 	.byte	0xff
	.zero		1


	//   ....[169]....
        /*0b9c*/ 	.word	0x0000a8f0
        /*0ba0*/ 	.word	0x00000000
        /*0ba4*/ 	.word	0x00000000
        /*0ba8*/ 	.short	0x010a
        /*0baa*/ 	.byte	0xff
	.zero		1


	//   ....[170]....
        /*0bac*/ 	.word	0x0000a950
        /*0bb0*/ 	.word	0x00000000
        /*0bb4*/ 	.word	0x00000000
        /*0bb8*/ 	.short	0x010a
        /*0bba*/ 	.byte	0xff
	.zero		1


	//   ....[171]....
        /*0bbc*/ 	.word	0x0000a9b0
        /*0bc0*/ 	.word	0x00000000
        /*0bc4*/ 	.word	0x00000000
        /*0bc8*/ 	.short	0x010a
        /*0bca*/ 	.byte	0xff
	.zero		1


	//   ....[172]....
        /*0bcc*/ 	.word	0x0000aa10
        /*0bd0*/ 	.word	0x00000000
        /*0bd4*/ 	.word	0x00000000
        /*0bd8*/ 	.short	0x010a
        /*0bda*/ 	.byte	0xff
	.zero		1


	//   ....[173]....
        /*0bdc*/ 	.word	0x0000aa70
        /*0be0*/ 	.word	0x00000000
        /*0be4*/ 	.word	0x00000000
        /*0be8*/ 	.short	0x010a
        /*0bea*/ 	.byte	0xff
	.zero		1


	//   ....[174]....
        /*0bec*/ 	.word	0x0000aad0
        /*0bf0*/ 	.word	0x00000000
        /*0bf4*/ 	.word	0x00000000
        /*0bf8*/ 	.short	0x010a
        /*0bfa*/ 	.byte	0xff
	.zero		1


	//   ....[175]....
        /*0bfc*/ 	.word	0x0000ab20
        /*0c00*/ 	.word	0x00000002
        /*0c04*/ 	.word	0x000001f0
        /*0c08*/ 	.short	0x010a
        /*0c0a*/ 	.byte	0xff
	.zero		1


	//   ....[176]....
        /*0c0c*/ 	.word	0x0000ab80
        /*0c10*/ 	.word	0x00000002
        /*0c14*/ 	.word	0x000001a0
        /*0c18*/ 	.short	0x010a
        /*0c1a*/ 	.byte	0xff
	.zero		1


	//   ....[177]....
        /*0c1c*/ 	.word	0x0000abd0
        /*0c20*/ 	.word	0x00000002
        /*0c24*/ 	.word	0x00000190
        /*0c28*/ 	.short	0x010a
        /*0c2a*/ 	.byte	0xff
	.zero		1


	//   ....[178]....
        /*0c2c*/ 	.word	0x0000ac30
        /*0c30*/ 	.word	0x00000000
        /*0c34*/ 	.word	0x000001a0
        /*0c38*/ 	.short	0x010a
        /*0c3a*/ 	.byte	0xff
	.zero		1


	//   ....[179]....
        /*0c3c*/ 	.word	0x0000ac80
        /*0c40*/ 	.word	0x00000000
        /*0c44*/ 	.word	0x00000190
        /*0c48*/ 	.short	0x010a
        /*0c4a*/ 	.byte	0xff
	.zero		1


	//   ....[180]....
        /*0c4c*/ 	.word	0x0000ace0
        /*0c50*/ 	.word	0x00000002
        /*0c54*/ 	.word	0x000001d0
        /*0c58*/ 	.short	0x010a
        /*0c5a*/ 	.byte	0xff
	.zero		1


	//   ....[181]....
        /*0c5c*/ 	.word	0x0000ad40
        /*0c60*/ 	.word	0x00000000
        /*0c64*/ 	.word	0x00000000
        /*0c68*/ 	.short	0x010a
        /*0c6a*/ 	.byte	0xff
	.zero		1


	//   ....[182]....
        /*0c6c*/ 	.word	0x0000ada0
        /*0c70*/ 	.word	0x00000000
        /*0c74*/ 	.word	0x00000000
        /*0c78*/ 	.short	0x010a
        /*0c7a*/ 	.byte	0xff
	.zero		1


	//   ....[183]....
        /*0c7c*/ 	.word	0x0000ae00
        /*0c80*/ 	.word	0x00000000
        /*0c84*/ 	.word	0x00000000
        /*0c88*/ 	.short	0x010a
        /*0c8a*/ 	.byte	0xff
	.zero		1


	//   ....[184]....
        /*0c8c*/ 	.word	0x0000ae60
        /*0c90*/ 	.word	0x00000000
        /*0c94*/ 	.word	0x00000000
        /*0c98*/ 	.short	0x010a
        /*0c9a*/ 	.byte	0xff
	.zero		1


	//   ....[185]....
        /*0c9c*/ 	.word	0x0000aec0
        /*0ca0*/ 	.word	0x00000000
        /*0ca4*/ 	.word	0x00000000
        /*0ca8*/ 	.short	0x010a
        /*0caa*/ 	.byte	0xff
	.zero		1


	//   ....[186]....
        /*0cac*/ 	.word	0x0000af10
        /*0cb0*/ 	.word	0x0000000c
        /*0cb4*/ 	.word	0x00000190
        /*0cb8*/ 	.short	0x010a
        /*0cba*/ 	.byte	0xff
	.zero		1


	//   ....[187]....
        /*0cbc*/ 	.word	0x0000af70
        /*0cc0*/ 	.word	0x00000000
        /*0cc4*/ 	.word	0x00000188
        /*0cc8*/ 	.short	0x010a
        /*0cca*/ 	.byte	0xff
	.zero		1


	//   ....[188]....
        /*0ccc*/ 	.word	0x0000afd0
        /*0cd0*/ 	.word	0x00000000
        /*0cd4*/ 	.word	0x00000160
        /*0cd8*/ 	.short	0x010a
        /*0cda*/ 	.byte	0xff
	.zero		1


	//   ....[189]....
        /*0cdc*/ 	.word	0x0000b030
        /*0ce0*/ 	.word	0x00000000
        /*0ce4*/ 	.word	0x00000168
        /*0ce8*/ 	.short	0x010a
        /*0cea*/ 	.byte	0xff
	.zero		1


	//   ....[190]....
        /*0cec*/ 	.word	0x0000b090
        /*0cf0*/ 	.word	0x00000000
        /*0cf4*/ 	.word	0x00000170
        /*0cf8*/ 	.short	0x010a
        /*0cfa*/ 	.byte	0xff
	.zero		1


	//   ....[191]....
        /*0cfc*/ 	.word	0x0000b0f0
        /*0d00*/ 	.word	0x00000000
        /*0d04*/ 	.word	0x00000178
        /*0d08*/ 	.short	0x010a
        /*0d0a*/ 	.byte	0xff
	.zero		1


	//   ....[192]....
        /*0d0c*/ 	.word	0x0000b150
        /*0d10*/ 	.word	0x00000000
        /*0d14*/ 	.word	0x00000160
        /*0d18*/ 	.short	0x010a
        /*0d1a*/ 	.byte	0xff
	.zero		1


	//   ....[193]....
        /*0d1c*/ 	.word	0x0000b1b0
        /*0d20*/ 	.word	0x00000000
        /*0d24*/ 	.word	0x00000168
        /*0d28*/ 	.short	0x010a
        /*0d2a*/ 	.byte	0xff
	.zero		1


	//   ....[194]....
        /*0d2c*/ 	.word	0x0000b210
        /*0d30*/ 	.word	0x00000000
        /*0d34*/ 	.word	0x00000170
        /*0d38*/ 	.short	0x010a
        /*0d3a*/ 	.byte	0xff
	.zero		1


	//   ....[195]....
        /*0d3c*/ 	.word	0x0000b260
        /*0d40*/ 	.word	0x00000003
        /*0d44*/ 	.word	0x00000190
        /*0d48*/ 	.short	0x010a
        /*0d4a*/ 	.byte	0xff
	.zero		1


	//   ....[196]....
        /*0d4c*/ 	.word	0x0000b2b0
        /*0d50*/ 	.word	0x00000002
        /*0d54*/ 	.word	0x00000140
        /*0d58*/ 	.short	0x010a
        /*0d5a*/ 	.byte	0xff
	.zero		1


	//   ....[197]....
        /*0d5c*/ 	.word	0x0000b300
        /*0d60*/ 	.word	0x00000034
        /*0d64*/ 	.word	0x000001b0
        /*0d68*/ 	.short	0x010a
        /*0d6a*/ 	.byte	0xff
	.zero		1


	//   ....[198]....
        /*0d6c*/ 	.word	0x0000b350
        /*0d70*/ 	.word	0x00000000
        /*0d74*/ 	.word	0x00000140
        /*0d78*/ 	.short	0x010a
        /*0d7a*/ 	.byte	0xff
	.zero		1


	//   ....[199]....
        /*0d7c*/ 	.word	0x0000b3a0
        /*0d80*/ 	.word	0x00000000
        /*0d84*/ 	.word	0x00000140
        /*0d88*/ 	.short	0x010a
        /*0d8a*/ 	.byte	0xff
	.zero		1


	//   ....[200]....
        /*0d8c*/ 	.word	0x0000b3f0
        /*0d90*/ 	.word	0x00000000
        /*0d94*/ 	.word	0x00000140
        /*0d98*/ 	.short	0x010a
        /*0d9a*/ 	.byte	0xff
	.zero		1


	//----- nvinfo : EIATTR_NUM_MBARRIERS
	.align		4
.L_48:
        /*0d9c*/ 	.byte	0x03, 0x38
        /*0d9e*/ 	.short	0x0042


	//----- nvinfo : EIATTR_EXIT_INSTR_OFFSETS
	.align		4
        /*0da0*/ 	.byte	0x04, 0x1c
        /*0da2*/ 	.short	(.L_50 - .L_49)


	//   ....[0]....
.L_49:
        /*0da4*/ 	.word	0x000035e0


	//   ....[1]....
        /*0da8*/ 	.word	0x00003ad0


	//   ....[2]....
        /*0dac*/ 	.word	0x00003b30


	//   ....[3]....
        /*0db0*/ 	.word	0x00004950


	//   ....[4]....
        /*0db4*/ 	.word	0x00005ac0


	//   ....[5]....
        /*0db8*/ 	.word	0x00005b00


	//   ....[6]....
        /*0dbc*/ 	.word	0x0000a290


	//----- nvinfo : EIATTR_MAX_THREADS
	.align		4
.L_50:
        /*0dc0*/ 	.byte	0x04, 0x05
        /*0dc2*/ 	.short	(.L_52 - .L_51)
.L_51:
        /*0dc4*/ 	.word	0x00000100
        /*0dc8*/ 	.word	0x00000001
        /*0dcc*/ 	.word	0x00000001


	//----- nvinfo : EIATTR_CRS_STACK_SIZE
	.align		4
.L_52:
        /*0dd0*/ 	.byte	0x04, 0x1e
        /*0dd2*/ 	.short	(.L_54 - .L_53)
.L_53:
        /*0dd4*/ 	.word	0x00000000


	//----- nvinfo : EIATTR_CBANK_PARAM_SIZE
	.align		4
.L_54:
        /*0dd8*/ 	.byte	0x03, 0x19
        /*0dda*/ 	.short	0x0800


	//----- nvinfo : EIATTR_PARAM_CBANK
	.align		4
        /*0ddc*/ 	.byte	0x04, 0x0a
        /*0dde*/ 	.short	(.L_56 - .L_55)
	.align		4
.L_55:
        /*0de0*/ 	.word	index@(.nv.constant0._ZN7cutlass13device_kernelINS_4gemm6kernel13GemmUniversalIN4cute5tupleIJiiiiEEENS1_10collective13CollectiveMmaINS1_35MainloopSm100TmaUmmaWarpSpecializedILi20ELi2ELi4ENS5_IJNS4_1CILi1EEENSA_ILi8EEESB_EEEEENS5_IJNSA_ILi64EEENSA_ILi256EEENSA_ILi32EEEEEEaNS5_IJlSB_lEEEaSJ_NS4_8TiledMMAINS4_8MMA_AtomIJNS4_15SM100_MMA_S8_SSIaaiLi64ELi256ELNS4_4UMMA5MajorE0ELSO_0ELNSN_8SaturateE0EEEEEENS4_6LayoutINS5_IJSB_SB_SB_EEENS5_IJNSA_ILi0EEESU_SU_EEEEENS5_IJNS4_10UnderscoreESX_SX_EEEEENS4_23SM90_TMA_LOAD_MULTICASTENS4_14ComposedLayoutINS4_7SwizzleILi1ELi4ELi3EEENS4_18smem_ptr_flag_bitsILi8EEENSS_INS5_IJSC_SH_EEENS5_IJSH_SB_EEEEEEEvNS4_8identityENS4_13SM90_TMA_LOADES19_vS1A_EENS_8epilogue10collective18CollectiveEpilogueINS1D_23Sm100TmaWarpSpecializedILi4ELi2ELi32ELb0ELb0EEEJSI_NS5_IJNSS_ISF_SB_EES1I_EEEaSJ_aSJ_NS1D_6fusion15FusionCallbacksIS1H_NS1K_17LinearCombinationIaiaiLNS_15FloatRoundStyleE2EEESI_S1J_JEEENS4_5SM1004TMEM4LOAD26SM100_TMEM_LOAD_16dp32b32xES1B_NS11_INS12_ILi2ELi4ELi3EEES15_NSS_INS5_IJSC_SF_EEENS5_IJSF_SB_EEEEEEENS4_39AutoVectorizingCopyWithAssumedAlignmentILi128EEENS4_14SM90_TMA_STOREES1Y_S20_S20_EEEvvEEEEvNT_6ParamsE)
        /*0de4*/ 	.short	0x0380
        /*0de6*/ 	.short	0x0800


	//----- nvinfo : EIATTR_SW_WAR
	.align		4
.L_56:
        /*0de8*/ 	.byte	0x04, 0x36
        /*0dea*/ 	.short	(.L_58 - .L_57)
.L_57:
        /*0dec*/ 	.word	0x00000008
.L_58:


//--------------------- .nv.callgraph             --------------------------
	.section	.nv.callgraph,"",@"SHT_CUDA_CALLGRAPH"
	.align	4
	.sectionentsize	8
	.align		4
        /*0000*/ 	.word	0x00000000
	.align		4
        /*0004*/ 	.word	0xffffffff
	.align		4
        /*0008*/ 	.word	index@(_ZN7cutlass13device_kernelINS_4gemm6kernel13GemmUniversalIN4cute5tupleIJiiiiEEENS1_10collective13CollectiveMmaINS1_35MainloopSm100TmaUmmaWarpSpecializedILi20ELi2ELi4ENS5_IJNS4_1CILi1EEENSA_ILi8EEESB_EEEEENS5_IJNSA_ILi64EEENSA_ILi256EEENSA_ILi32EEEEEEaNS5_IJlSB_lEEEaSJ_NS4_8TiledMMAINS4_8MMA_AtomIJNS4_15SM100_MMA_S8_SSIaaiLi64ELi256ELNS4_4UMMA5MajorE0ELSO_0ELNSN_8SaturateE0EEEEEENS4_6LayoutINS5_IJSB_SB_SB_EEENS5_IJNSA_ILi0EEESU_SU_EEEEENS5_IJNS4_10UnderscoreESX_SX_EEEEENS4_23SM90_TMA_LOAD_MULTICASTENS4_14ComposedLayoutINS4_7SwizzleILi1ELi4ELi3EEENS4_18smem_ptr_flag_bitsILi8EEENSS_INS5_IJSC_SH_EEENS5_IJSH_SB_EEEEEEEvNS4_8identityENS4_13SM90_TMA_LOADES19_vS1A_EENS_8epilogue10collective18CollectiveEpilogueINS1D_23Sm100TmaWarpSpecializedILi4ELi2ELi32ELb0ELb0EEEJSI_NS5_IJNSS_ISF_SB_EES1I_EEEaSJ_aSJ_NS1D_6fusion15FusionCallbacksIS1H_NS1K_17LinearCombinationIaiaiLNS_15FloatRoundStyleE2EEESI_S1J_JEEENS4_5SM1004TMEM4LOAD26SM100_TMEM_LOAD_16dp32b32xES1B_NS11_INS12_ILi2ELi4ELi3EEES15_NSS_INS5_IJSC_SF_EEENS5_IJSF_SB_EEEEEEENS4_39AutoVectorizingCopyWithAssumedAlignmentILi128EEENS4_14SM90_TMA_STOREES1Y_S20_S20_EEEvvEEEEvNT_6ParamsE)
	.align		4
        /*000c*/ 	.word	index@(__assertfail)
	.align		4
        /*0010*/ 	.word	0x00000000
	.align		4
        /*0014*/ 	.word	0xfffffffe
	.align		4
        /*0018*/ 	.word	0x00000000
	.align		4
        /*001c*/ 	.word	0xfffffffd
	.align		4
        /*0020*/ 	.word	0x00000000
	.align		4
        /*0024*/ 	.word	0xfffffffc


//--------------------- .nv.constant4             --------------------------
	.section	.nv.constant4,"a",@progbits
	.align	8
	.align		8
.nv.constant4:
        /*0000*/ 	.dword	__assertfail
	.align		8
        /*0008*/ 	.dword	__unnamed_1
	.align		8
        /*0010*/ 	.dword	__unnamed_2
	.align		8
        /*0018*/ 	.dword	__unnamed_3
	.align		8
        /*0020*/ 	.dword	_ZN40_INTERNAL_b0cbad61_4_k_cu_f1f81280_250054cuda3std3__45__cpo5beginE
	.align		8
        /*0028*/ 	.dword	_ZN40_INTERNAL_b0cbad61_4_k_cu_f1f81280_250054cuda3std3__45__cpo3endE
	.align		8
        /*0030*/ 	.dword	_ZN40_INTERNAL_b0cbad61_4_k_cu_f1f81280_250054cuda3std3__45__cpo6cbeginE
	.align		8
        /*0038*/ 	.dword	_ZN40_INTERNAL_b0cbad61_4_k_cu_f1f81280_250054cuda3std3__45__cpo4cendE
	.align		8
        /*0040*/ 	.dword	_ZN40_INTERNAL_b0cbad61_4_k_cu_f1f81280_250054cuda3std3__442_GLOBAL__N__b0cbad61_4_k_cu_f1f81280_250056ignoreE
	.align		8
        /*0048*/ 	.dword	_ZN40_INTERNAL_b0cbad61_4_k_cu_f1f81280_250054cuda3std3__419piecewise_constructE
	.align		8
        /*0050*/ 	.dword	_ZN40_INTERNAL_b0cbad61_4_k_cu_f1f81280_250054cuda3std3__48in_placeE
	.align		8
        /*0058*/ 	.dword	_ZN40_INTERNAL_b0cbad61_4_k_cu_f1f81280_250054cuda3std6ranges3__45__cpo4swapE
	.align		8
        /*0060*/ 	.dword	_ZN40_INTERNAL_b0cbad61_4_k_cu_f1f81280_250054cuda3std6ranges3__45__cpo9iter_moveE
	.align		8
        /*0068*/ 	.dword	_ZN40_INTERNAL_b0cbad61_4_k_cu_f1f81280_250054cute7productE
	.align		8
        /*0070*/ 	.dword	_ZN40_INTERNAL_b0cbad61_4_k_cu_f1f81280_250054cute1_E
	.align		8
        /*0078*/ 	.dword	$str$25
	.align		8
        /*0080*/ 	.dword	$str$26
	.align		8
        /*0088*/ 	.dword	$str$27
	.align		8
        /*0090*/ 	.dword	$str$28


//--------------------- .text._ZN7cutlass13device_kernelINS_4gemm6kernel13GemmUniversalIN4cute5tupleIJiiiiEEENS1_10collective13CollectiveMmaINS1_35MainloopSm100TmaUmmaWarpSpecializedILi20ELi2ELi4ENS5_IJNS4_1CILi1EEENSA_ILi8EEESB_EEEEENS5_IJNSA_ILi64EEENSA_ILi256EEENSA_ILi32EEEEEEaNS5_IJlSB_lEEEaSJ_NS4_8TiledMMAINS4_8MMA_AtomIJNS4_15SM100_MMA_S8_SSIaaiLi64ELi256ELNS4_4UMMA5MajorE0ELSO_0ELNSN_8SaturateE0EEEEEENS4_6LayoutINS5_IJSB_SB_SB_EEENS5_IJNSA_ILi0EEESU_SU_EEEEENS5_IJNS4_10UnderscoreESX_SX_EEEEENS4_23SM90_TMA_LOAD_MULTICASTENS4_14ComposedLayoutINS4_7SwizzleILi1ELi4ELi3EEENS4_18smem_ptr_flag_bitsILi8EEENSS_INS5_IJSC_SH_EEENS5_IJSH_SB_EEEEEEEvNS4_8identityENS4_13SM90_TMA_LOADES19_vS1A_EENS_8epilogue10collective18CollectiveEpilogueINS1D_23Sm100TmaWarpSpecializedILi4ELi2ELi32ELb0ELb0EEEJSI_NS5_IJNSS_ISF_SB_EES1I_EEEaSJ_aSJ_NS1D_6fusion15FusionCallbacksIS1H_NS1K_17LinearCombinationIaiaiLNS_15FloatRoundStyleE2EEESI_S1J_JEEENS4_5SM1004TMEM4LOAD26SM100_TMEM_LOAD_16dp32b32xES1B_NS11_INS12_ILi2ELi4ELi3EEES15_NSS_INS5_IJSC_SF_EEENS5_IJSF_SB_EEEEEEENS4_39AutoVectorizingCopyWithAssumedAlignmentILi128EEENS4_14SM90_TMA_STOREES1Y_S20_S20_EEEvvEEEEvNT_6ParamsE --------------------------
	.section	.text._ZN7cutlass13device_kernelINS_4gemm6kernel13GemmUniversalIN4cute5tupleIJiiiiEEENS1_10collective13CollectiveMmaINS1_35MainloopSm100TmaUmmaWarpSpecializedILi20ELi2ELi4ENS5_IJNS4_1CILi1EEENSA_ILi8EEESB_EEEEENS5_IJNSA_ILi64EEENSA_ILi256EEENSA_ILi32EEEEEEaNS5_IJlSB_lEEEaSJ_NS4_8TiledMMAINS4_8MMA_AtomIJNS4_15SM100_MMA_S8_SSIaaiLi64ELi256ELNS4_4UMMA5MajorE0ELSO_0ELNSN_8SaturateE0EEEEEENS4_6LayoutINS5_IJSB_SB_SB_EEENS5_IJNSA_ILi0EEESU_SU_EEEEENS5_IJNS4_10UnderscoreESX_SX_EEEEENS4_23SM90_TMA_LOAD_MULTICASTENS4_14ComposedLayoutINS4_7SwizzleILi1ELi4ELi3EEENS4_18smem_ptr_flag_bitsILi8EEENSS_INS5_IJSC_SH_EEENS5_IJSH_SB_EEEEEEEvNS4_8identityENS4_13SM90_TMA_LOADES19_vS1A_EENS_8epilogue10collective18CollectiveEpilogueINS1D_23Sm100TmaWarpSpecializedILi4ELi2ELi32ELb0ELb0EEEJSI_NS5_IJNSS_ISF_SB_EES1I_EEEaSJ_aSJ_NS1D_6fusion15FusionCallbacksIS1H_NS1K_17LinearCombinationIaiaiLNS_15FloatRoundStyleE2EEESI_S1J_JEEENS4_5SM1004TMEM4LOAD26SM100_TMEM_LOAD_16dp32b32xES1B_NS11_INS12_ILi2ELi4ELi3EEES15_NSS_INS5_IJSC_SF_EEENS5_IJSF_SB_EEEEEEENS4_39AutoVectorizingCopyWithAssumedAlignmentILi128EEENS4_14SM90_TMA_STOREES1Y_S20_S20_EEEvvEEEEvNT_6ParamsE,"ax",@progbits
	.align	128
.text._ZN7cutlass13device_kernelINS_4gemm6kernel13GemmUniversalIN4cute5tupleIJiiiiEEENS1_10collective13CollectiveMmaINS1_35MainloopSm100TmaUmmaWarpSpecializedILi20ELi2ELi4ENS5_IJNS4_1CILi1EEENSA_ILi8EEESB_EEEEENS5_IJNSA_ILi64EEENSA_ILi256EEENSA_ILi32EEEEEEaNS5_IJlSB_lEEEaSJ_NS4_8TiledMMAINS4_8MMA_AtomIJNS4_15SM100_MMA_S8_SSIaaiLi64ELi256ELNS4_4UMMA5MajorE0ELSO_0ELNSN_8SaturateE0EEEEEENS4_6LayoutINS5_IJSB_SB_SB_EEENS5_IJNSA_ILi0EEESU_SU_EEEEENS5_IJNS4_10UnderscoreESX_SX_EEEEENS4_23SM90_TMA_LOAD_MULTICASTENS4_14ComposedLayoutINS4_7SwizzleILi1ELi4ELi3EEENS4_18smem_ptr_flag_bitsILi8EEENSS_INS5_IJSC_SH_EEENS5_IJSH_SB_EEEEEEEvNS4_8identityENS4_13SM90_TMA_LOADES19_vS1A_EENS_8epilogue10collective18CollectiveEpilogueINS1D_23Sm100TmaWarpSpecializedILi4ELi2ELi32ELb0ELb0EEEJSI_NS5_IJNSS_ISF_SB_EES1I_EEEaSJ_aSJ_NS1D_6fusion15FusionCallbacksIS1H_NS1K_17LinearCombinationIaiaiLNS_15FloatRoundStyleE2EEESI_S1J_JEEENS4_5SM1004TMEM4LOAD26SM100_TMEM_LOAD_16dp32b32xES1B_NS11_INS12_ILi2ELi4ELi3EEES15_NSS_INS5_IJSC_SF_EEENS5_IJSF_SB_EEEEEEENS4_39AutoVectorizingCopyWithAssumedAlignmentILi128EEENS4_14SM90_TMA_STOREES1Y_S20_S20_EEEvvEEEEvNT_6ParamsE:
        .type           _ZN7cutlass13device_kernelINS_4gemm6kernel13GemmUniversalIN4cute5tupleIJiiiiEEENS1_10collective13CollectiveMmaINS1_35MainloopSm100TmaUmmaWarpSpecializedILi20ELi2ELi4ENS5_IJNS4_1CILi1EEENSA_ILi8EEESB_EEEEENS5_IJNSA_ILi64EEENSA_ILi256EEENSA_ILi32EEEEEEaNS5_IJlSB_lEEEaSJ_NS4_8TiledMMAINS4_8MMA_AtomIJNS4_15SM100_MMA_S8_SSIaaiLi64ELi256ELNS4_4UMMA5MajorE0ELSO_0ELNSN_8SaturateE0EEEEEENS4_6LayoutINS5_IJSB_SB_SB_EEENS5_IJNSA_ILi0EEESU_SU_EEEEENS5_IJNS4_10UnderscoreESX_SX_EEEEENS4_23SM90_TMA_LOAD_MULTICASTENS4_14ComposedLayoutINS4_7SwizzleILi1ELi4ELi3EEENS4_18smem_ptr_flag_bitsILi8EEENSS_INS5_IJSC_SH_EEENS5_IJSH_SB_EEEEEEEvNS4_8identityENS4_13SM90_TMA_LOADES19_vS1A_EENS_8epilogue10collective18CollectiveEpilogueINS1D_23Sm100TmaWarpSpecializedILi4ELi2ELi32ELb0ELb0EEEJSI_NS5_IJNSS_ISF_SB_EES1I_EEEaSJ_aSJ_NS1D_6fusion15FusionCallbacksIS1H_NS1K_17LinearCombinationIaiaiLNS_15FloatRoundStyleE2EEESI_S1J_JEEENS4_5SM1004TMEM4LOAD26SM100_TMEM_LOAD_16dp32b32xES1B_NS11_INS12_ILi2ELi4ELi3EEES15_NSS_INS5_IJSC_SF_EEENS5_IJSF_SB_EEEEEEENS4_39AutoVectorizingCopyWithAssumedAlignmentILi128EEENS4_14SM90_TMA_STOREES1Y_S20_S20_EEEvvEEEEvNT_6ParamsE,@function
        .size           _ZN7cutlass13device_kernelINS_4gemm6kernel13GemmUniversalIN4cute5tupleIJiiiiEEENS1_10collective13CollectiveMmaINS1_35MainloopSm100TmaUmmaWarpSpecializedILi20ELi2ELi4ENS5_IJNS4_1CILi1EEENSA_ILi8EEESB_EEEEENS5_IJNSA_ILi64EEENSA_ILi256EEENSA_ILi32EEEEEEaNS5_IJlSB_lEEEaSJ_NS4_8TiledMMAINS4_8MMA_AtomIJNS4_15SM100_MMA_S8_SSIaaiLi64ELi256ELNS4_4UMMA5MajorE0ELSO_0ELNSN_8SaturateE0EEEEEENS4_6LayoutINS5_IJSB_SB_SB_EEENS5_IJNSA_ILi0EEESU_SU_EEEEENS5_IJNS4_10UnderscoreESX_SX_EEEEENS4_23SM90_TMA_LOAD_MULTICASTENS4_14ComposedLayoutINS4_7SwizzleILi1ELi4ELi3EEENS4_18smem_ptr_flag_bitsILi8EEENSS_INS5_IJSC_SH_EEENS5_IJSH_SB_EEEEEEEvNS4_8identityENS4_13SM90_TMA_LOADES19_vS1A_EENS_8epilogue10collective18CollectiveEpilogueINS1D_23Sm100TmaWarpSpecializedILi4ELi2ELi32ELb0ELb0EEEJSI_NS5_IJNSS_ISF_SB_EES1I_EEEaSJ_aSJ_NS1D_6fusion15FusionCallbacksIS1H_NS1K_17LinearCombinationIaiaiLNS_15FloatRoundStyleE2EEESI_S1J_JEEENS4_5SM1004TMEM4LOAD26SM100_TMEM_LOAD_16dp32b32xES1B_NS11_INS12_ILi2ELi4ELi3EEES15_NSS_INS5_IJSC_SF_EEENS5_IJSF_SB_EEEEEEENS4_39AutoVectorizingCopyWithAssumedAlignmentILi128EEENS4_14SM90_TMA_STOREES1Y_S20_S20_EEEvvEEEEvNT_6ParamsE,(.L_x_226 - _ZN7cutlass13device_kernelINS_4gemm6kernel13GemmUniversalIN4cute5tupleIJiiiiEEENS1_10collective13CollectiveMmaINS1_35MainloopSm100TmaUmmaWarpSpecializedILi20ELi2ELi4ENS5_IJNS4_1CILi1EEENSA_ILi8EEESB_EEEEENS5_IJNSA_ILi64EEENSA_ILi256EEENSA_ILi32EEEEEEaNS5_IJlSB_lEEEaSJ_NS4_8TiledMMAINS4_8MMA_AtomIJNS4_15SM100_MMA_S8_SSIaaiLi64ELi256ELNS4_4UMMA5MajorE0ELSO_0ELNSN_8SaturateE0EEEEEENS4_6LayoutINS5_IJSB_SB_SB_EEENS5_IJNSA_ILi0EEESU_SU_EEEEENS5_IJNS4_10UnderscoreESX_SX_EEEEENS4_23SM90_TMA_LOAD_MULTICASTENS4_14ComposedLayoutINS4_7SwizzleILi1ELi4ELi3EEENS4_18smem_ptr_flag_bitsILi8EEENSS_INS5_IJSC_SH_EEENS5_IJSH_SB_EEEEEEEvNS4_8identityENS4_13SM90_TMA_LOADES19_vS1A_EENS_8epilogue10collective18CollectiveEpilogueINS1D_23Sm100TmaWarpSpecializedILi4ELi2ELi32ELb0ELb0EEEJSI_NS5_IJNSS_ISF_SB_EES1I_EEEaSJ_aSJ_NS1D_6fusion15FusionCallbacksIS1H_NS1K_17LinearCombinationIaiaiLNS_15FloatRoundStyleE2EEESI_S1J_JEEENS4_5SM1004TMEM4LOAD26SM100_TMEM_LOAD_16dp32b32xES1B_NS11_INS12_ILi2ELi4ELi3EEES15_NSS_INS5_IJSC_SF_EEENS5_IJSF_SB_EEEEEEENS4_39AutoVectorizingCopyWithAssumedAlignmentILi128EEENS4_14SM90_TMA_STOREES1Y_S20_S20_EEEvvEEEEvNT_6ParamsE)
        .other          _ZN7cutlass13device_kernelINS_4gemm6kernel13GemmUniversalIN4cute5tupleIJiiiiEEENS1_10collective13CollectiveMmaINS1_35MainloopSm100TmaUmmaWarpSpecializedILi20ELi2ELi4ENS5_IJNS4_1CILi1EEENSA_ILi8EEESB_EEEEENS5_IJNSA_ILi64EEENSA_ILi256EEENSA_ILi32EEEEEEaNS5_IJlSB_lEEEaSJ_NS4_8TiledMMAINS4_8MMA_AtomIJNS4_15SM100_MMA_S8_SSIaaiLi64ELi256ELNS4_4UMMA5MajorE0ELSO_0ELNSN_8SaturateE0EEEEEENS4_6LayoutINS5_IJSB_SB_SB_EEENS5_IJNSA_ILi0EEESU_SU_EEEEENS5_IJNS4_10UnderscoreESX_SX_EEEEENS4_23SM90_TMA_LOAD_MULTICASTENS4_14ComposedLayoutINS4_7SwizzleILi1ELi4ELi3EEENS4_18smem_ptr_flag_bitsILi8EEENSS_INS5_IJSC_SH_EEENS5_IJSH_SB_EEEEEEEvNS4_8identityENS4_13SM90_TMA_LOADES19_vS1A_EENS_8epilogue10collective18CollectiveEpilogueINS1D_23Sm100TmaWarpSpecializedILi4ELi2ELi32ELb0ELb0EEEJSI_NS5_IJNSS_ISF_SB_EES1I_EEEaSJ_aSJ_NS1D_6fusion15FusionCallbacksIS1H_NS1K_17LinearCombinationIaiaiLNS_15FloatRoundStyleE2EEESI_S1J_JEEENS4_5SM1004TMEM4LOAD26SM100_TMEM_LOAD_16dp32b32xES1B_NS11_INS12_ILi2ELi4ELi3EEES15_NSS_INS5_IJSC_SF_EEENS5_IJSF_SB_EEEEEEENS4_39AutoVectorizingCopyWithAssumedAlignmentILi128EEENS4_14SM90_TMA_STOREES1Y_S20_S20_EEEvvEEEEvNT_6ParamsE,@"STO_CUDA_ENTRY STV_DEFAULT"
_ZN7cutlass13device_kernelINS_4gemm6kernel13GemmUniversalIN4cute5tupleIJiiiiEEENS1_10collective13CollectiveMmaINS1_35MainloopSm100TmaUmmaWarpSpecializedILi20ELi2ELi4ENS5_IJNS4_1CILi1EEENSA_ILi8EEESB_EEEEENS5_IJNSA_ILi64EEENSA_ILi256EEENSA_ILi32EEEEEEaNS5_IJlSB_lEEEaSJ_NS4_8TiledMMAINS4_8MMA_AtomIJNS4_15SM100_MMA_S8_SSIaaiLi64ELi256ELNS4_4UMMA5MajorE0ELSO_0ELNSN_8SaturateE0EEEEEENS4_6LayoutINS5_IJSB_SB_SB_EEENS5_IJNSA_ILi0EEESU_SU_EEEEENS5_IJNS4_10UnderscoreESX_SX_EEEEENS4_23SM90_TMA_LOAD_MULTICASTENS4_14ComposedLayoutINS4_7SwizzleILi1ELi4ELi3EEENS4_18smem_ptr_flag_bitsILi8EEENSS_INS5_IJSC_SH_EEENS5_IJSH_SB_EEEEEEEvNS4_8identityENS4_13SM90_TMA_LOADES19_vS1A_EENS_8epilogue10collective18CollectiveEpilogueINS1D_23Sm100TmaWarpSpecializedILi4ELi2ELi32ELb0ELb0EEEJSI_NS5_IJNSS_ISF_SB_EES1I_EEEaSJ_aSJ_NS1D_6fusion15FusionCallbacksIS1H_NS1K_17LinearCombinationIaiaiLNS_15FloatRoundStyleE2EEESI_S1J_JEEENS4_5SM1004TMEM4LOAD26SM100_TMEM_LOAD_16dp32b32xES1B_NS11_INS12_ILi2ELi4ELi3EEES15_NSS_INS5_IJSC_SF_EEENS5_IJSF_SB_EEEEEEENS4_39AutoVectorizingCopyWithAssumedAlignmentILi128EEENS4_14SM90_TMA_STOREES1Y_S20_S20_EEEvvEEEEvNT_6ParamsE:
[----:B------:R-:W1:Y:S01]  /*0000*/  LDC R1, c[0x0][0x37c] ;  /* 0x0000df00ff017b82 */ /* 0x000e620000000800 */
[----:B------:R-:W2:Y:S01]  /*0010*/  S2R R85, SR_TID.X ;  /* 0x0000000000557919 */ /* 0x000ea20000002100 */
[----:B------:R-:W3:Y:S01]  /*0020*/  LDCU.64 UR8, c[0x0][0x890] ;  /* 0x00011200ff0877ac */ /* 0x000ee20008000a00 */
[----:B------:R-:W-:Y:S02]  /*0030*/  PRMT R74, RZ, 0x7610, R74 ;  /* 0x00007610ff4a7816 */ /* 0x000fe4000000004a */
[----:B------:R-:W-:Y:S01]  /*0040*/  ELECT P3, URZ, PT ;  /* 0x0000000000ff782f */ /* 0x000fe20003860000 */
[----:B---3--:R-:W-:-:S04]  /*0050*/  UISETP.NE.U32.AND UP0, UPT, UR8, URZ, UPT ;  /* 0x000000ff0800728c */ /* 0x008fc8000bf05070 */
[----:B------:R-:W-:Y:S01]  /*0060*/  UISETP.NE.AND.EX UP0, UPT, UR9, URZ, UPT, UP0 ;  /* 0x000000ff0900728c */ /* 0x000fe2000bf05300 */
[----:B--2---:R-:W-:-:S05]  /*0070*/  SHF.R.U32.HI R75, RZ, 0x5, R85 ;  /* 0x00000005ff4b7819 */ /* 0x004fca0000011655 */
[----:B------:R-:W2:Y:S02]  /*0080*/  SHFL.IDX PT, R0, R75, RZ, 0x1f ;  /* 0x00001fff4b007589 */ /* 0x000ea400000e0000 */
[----:B--2---:R-:W-:Y:S01]  /*0090*/  R2UR UR17, R0 ;  /* 0x00000000001172ca */ /* 0x004fe200000e0000 */
[----:B-1----:R-:W-:-:S14]  /*00a0*/  BRA.U UP0, `(.L_x_0) ;  /* 0x0000000100307547 */ /* 0x002fdc000b800000 */
[----:B------:R-:W1:Y:S02]  /*00b0*/  LDCU.64 UR4, c[0x0][0x888] ;  /* 0x00011100ff0477ac */ /* 0x000e640008000a00 */
[----:B-1----:R-:W-:-:S04]  /*00c0*/  UISETP.NE.U32.AND UP0, UPT, UR4, URZ, UPT ;  /* 0x000000ff0400728c */ /* 0x002fc8000bf05070 */
[----:B------:R-:W-:-:S09]  /*00d0*/  UISETP.NE.AND.EX UP0, UPT, UR5, URZ, UPT, UP0 ;  /* 0x000000ff0500728c */ /* 0x000fd2000bf05300 */
[----:B------:R-:W-:Y:S05]  /*00e0*/  BRA.U !UP0, `(.L_x_1) ;  /* 0x0000000108147547 */ /* 0x000fea000b800000 */
[----:B------:R-:W1:Y:S01]  /*00f0*/  LDC.64 R40, c[0x0][0x888] ;  /* 0x00022200ff287b82 */ /* 0x000e620000000a00 */
[----:B------:R-:W1:Y:S02]  /*0100*/  LDCU.64 UR4, c[0x0][0x358] ;  /* 0x00006b00ff0477ac */ /* 0x000e640008000a00 */
[----:B-1----:R1:W5:Y:S01]  /*0110*/  LDG.E R40, desc[UR4][R40.64] ;  /* 0x0000000428287981 */ /* 0x002362000c1e1900 */
[----:B------:R-:W-:Y:S01]  /*0120*/  HFMA2 R74, -RZ, RZ, 0, 5.9604644775390625e-08 ;  /* 0x00000001ff4a7431 */ /* 0x000fe200000001ff */
[----:B------:R-:W-:Y:S05]  /*0130*/  BRA `(.L_x_0) ;  /* 0x00000000000c7947 */ /* 0x000fea0003800000 */
.L_x_1:
[----:B------:R-:W1:Y:S01]  /*0140*/  LDCU UR4, c[0x0][0x880] ;  /* 0x00011000ff0477ac */ /* 0x000e620008000800 */
[----:B------:R-:W-:Y:S01]  /*0150*/  HFMA2 R74, -RZ, RZ, 0, 5.9604644775390625e-08 ;  /* 0x00000001ff4a7431 */ /* 0x000fe200000001ff */
[----:B-1----:R-:W-:-:S07]  /*0160*/  MOV R40, UR4 ;  /* 0x0000000400287c02 */ /* 0x002fce0008000f00 */
.L_x_0:
[----:B------:R-:W2:Y:S02]  /*0170*/  LDCU.64 UR4, c[0x0][0x8b0] ;  /* 0x00011600ff0477ac */ /* 0x000ea40008000a00 */
[----:B--2---:R-:W-:-:S04]  /*0180*/  UISETP.NE.U32.AND UP0, UPT, UR4, URZ, UPT ;  /* 0x000000ff0400728c */ /* 0x004fc8000bf05070 */
[----:B------:R-:W-:-:S09]  /*0190*/  UISETP.NE.AND.EX UP0, UPT, UR5, URZ, UPT, UP0 ;  /* 0x000000ff0500728c */ /* 0x000fd2000bf05300 */
[----:B------:R-:W-:Y:S05]  /*01a0*/  BRA.U UP0, `(.L_x_2) ;  /* 0x0000000100287547 */ /* 0x000fea000b800000 */
[----:B------:R-:W2:Y:S02]  /*01b0*/  LDCU.64 UR4, c[0x0][0x8a8] ;  /* 0x00011500ff0477ac */ /* 0x000ea40008000a00 */
[----:B--2---:R-:W-:-:S04]  /*01c0*/  UISETP.NE.U32.AND UP0, UPT, UR4, URZ, UPT ;  /* 0x000000ff0400728c */ /* 0x004fc8000bf05070 */
[----:B------:R-:W-:-:S09]  /*01d0*/  UISETP.NE.AND.EX UP0, UPT, UR5, URZ, UPT, UP0 ;  /* 0x000000ff0500728c */ /* 0x000fd2000bf05300 */
[----:B------:R-:W-:Y:S05]  /*01e0*/  BRA.U !UP0, `(.L_x_3) ;  /* 0x0000000108107547 */ /* 0x000fea000b800000 */
[----:B------:R-:W2:Y:S01]  /*01f0*/  LDC.64 R38, c[0x0][0x8a8] ;  /* 0x00022a00ff267b82 */ /* 0x000ea20000000a00 */
[----:B------:R-:W2:Y:S02]  /*0200*/  LDCU.64 UR4, c[0x0][0x358] ;  /* 0x00006b00ff0477ac */ /* 0x000ea40008000a00 */
[----:B--2---:R2:W5:Y:S01]  /*0210*/  LDG.E R38, desc[UR4][R38.64] ;  /* 0x0000000426267981 */ /* 0x004562000c1e1900 */
[----:B------:R-:W-:Y:S05]  /*0220*/  BRA `(.L_x_2) ;  /* 0x0000000000087947 */ /* 0x000fea0003800000 */
.L_x_3:
[----:B------:R-:W2:Y:S02]  /*0230*/  LDCU UR4, c[0x0][0x8a0] ;  /* 0x00011400ff0477ac */ /* 0x000ea40008000800 */
[----:B--2---:R-:W-:Y:S02]  /*0240*/  MOV R38, UR4 ;  /* 0x0000000400267c02 */ /* 0x004fe40008000f00 */
.L_x_2:
[----:B------:R-:W-:Y:S01]  /*0250*/  IMAD.U32 R0, RZ, RZ, UR17 ;  /* 0x00000011ff007e24 */ /* 0x000fe2000f8e00ff */
[----:B------:R-:W-:Y:S04]  /*0260*/  BSSY.RECONVERGENT B0, `(.L_x_4) ;  /* 0x000000c000007945 */ /* 0x000fe80003800200 */
[C---:B------:R-:W-:Y:S02]  /*0270*/  ISETP.NE.OR P1, PT, R0.reuse, 0x1, !P3 ;  /* 0x000000010000780c */ /* 0x040fe40005f25670 */
[----:B------:R-:W-:-:S11]  /*0280*/  ISETP.NE.OR P0, PT, R0, 0x3, !P3 ;  /* 0x000000030000780c */ /* 0x000fd60005f05670 */
[----:B------:R-:W-:Y:S05]  /*0290*/  @P1 BRA `(.L_x_5) ;  /* 0x0000000000201947 */ /* 0x000fea0003800000 */
[----:B------:R-:W3:Y:S02]  /*02a0*/  LDCU.64 UR4, c[0x0][0x348] ;  /* 0x00006900ff0477ac */ /* 0x000ee40008000a00 */
[----:B---3--:R-:W-:Y:S02]  /*02b0*/  UIADD3 UR6, UP1, UPT, UR4, 0x80, URZ ;  /* 0x0000008004067890 */ /* 0x008fe4000ff3e0ff */
[----:B------:R-:W-:Y:S02]  /*02c0*/  UIADD3 UR4, UP0, UPT, UR4, 0x180, URZ ;  /* 0x0000018004047890 */ /* 0x000fe4000ff1e0ff */
[----:B------:R-:W-:Y:S02]  /*02d0*/  UIADD3.X UR7, UPT, UPT, URZ, UR5, URZ, UP1, !UPT ;  /* 0x00000005ff077290 */ /* 0x000fe40008ffe4ff */
[----:B------:R-:W-:-:S07]  /*02e0*/  UIADD3.X UR5, UPT, UPT, URZ, UR5, URZ, UP0, !UPT ;  /* 0x00000005ff057290 */ /* 0x000fce00087fe4ff */
[----:B------:R3:W-:Y:S02]  /*02f0*/  UTMACCTL.PF [UR6] ;  /* 0x00000000060079b9 */ /* 0x0007e40008040000 */
[----:B------:R3:W-:Y:S02]  /*0300*/  UTMACCTL.PF [UR4] ;  /* 0x00000000040079b9 */ /* 0x0007e40008040000 */
[----:B---3--:R-:W-:Y:S01]  /*0310*/  NOP ;  /* 0x0000000000007918 */ /* 0x008fe20000000000 */
.L_x_5:
[----:B------:R-:W-:Y:S05]  /*0320*/  BSYNC.RECONVERGENT B0 ;  /* 0x0000000000007941 */ /* 0x000fea0003800200 */
.L_x_4:
[----:B------:R-:W-:Y:S04]  /*0330*/  BSSY.RECONVERGENT B0, `(.L_x_6) ;  /* 0x000000a000007945 */ /* 0x000fe80003800200 */
        /* <DEDUP_REMOVED lines=9> */
.L_x_7:
[----:B------:R-:W-:Y:S05]  /*03d0*/  BSYNC.RECONVERGENT B0 ;  /* 0x0000000000007941 */ /* 0x000fea0003800200 */
.L_x_6:
[----:B------:R-:W3:Y:S01]  /*03e0*/  LDCU.64 UR4, c[0x0][0x888] ;  /* 0x00011100ff0477ac */ /* 0x000ee20008000a00 */
[----:B------:R-:W-:Y:S02]  /*03f0*/  UISETP.EQ.U32.AND UP1, UPT, UR8, URZ, UPT ;  /* 0x000000ff0800728c */ /* 0x000fe4000bf22070 */
[----:B------:R-:W-:Y:S02]  /*0400*/  UPLOP3.LUT UP3, UPT, UPT, UPT, UPT, 0x80, 0x8 ;  /* 0x000000000008789c */ /* 0x000fe40003f6f070 */
[----:B---3--:R-:W-:-:S04]  /*0410*/  UISETP.NE.U32.AND UP0, UPT, UR4, URZ, UPT ;  /* 0x000000ff0400728c */ /* 0x008fc8000bf05070 */
[----:B------:R-:W-:-:S04]  /*0420*/  UISETP.NE.AND.EX UP0, UPT, UR5, URZ, UPT, UP0 ;  /* 0x000000ff0500728c */ /* 0x000fc8000bf05300 */
[----:B------:R-:W-:-:S04]  /*0430*/  UISETP.EQ.OR.EX UP2, UPT, UR9, URZ, !UP0, UP1 ;  /* 0x000000ff0900728c */ /* 0x000fc8000c742710 */
[----:B------:R-:W-:-:S06]  /*0440*/  UP2UR UR4, UPR, URZ, 0x4 ;  /* 0x00000004ff047883 */ /* 0x000fcc0008000000 */
[----:B------:R-:W-:Y:S01]  /*0450*/  MOV R78, UR4 ;  /* 0x00000004004e7c02 */ /* 0x000fe20008000f00 */
[----:B------:R-:W-:Y:S06]  /*0460*/  BRA.U !UP2, `(.L_x_8) ;  /* 0x000000010a207547 */ /* 0x000fec000b800000 */
[----:B-----5:R-:W-:Y:S01]  /*0470*/  R2UR UR5, R40 ;  /* 0x00000000280572ca */ /* 0x020fe200000e0000 */
[----:B------:R-:W-:Y:S02]  /*0480*/  UISETP.NE.U32.AND UP1, UPT, UR8, URZ, UPT ;  /* 0x000000ff0800728c */ /* 0x000fe4000bf25070 */
[----:B------:R-:W-:Y:S02]  /*0490*/  USEL UR4, URZ, 0xffffffff, UP0 ;  /* 0xffffffffff047887 */ /* 0x000fe40008000000 */
[----:B------:R-:W-:-:S08]  /*04a0*/  UISETP.NE.AND.EX UP1, UPT, UR9, URZ, UPT, UP1 ;  /* 0x000000ff0900728c */ /* 0x000fd0000bf25310 */
[----:B------:R-:W-:-:S04]  /*04b0*/  UISETP.NE.AND UP0, UPT, UR5, URZ, UPT ;  /* 0x000000ff0500728c */ /* 0x000fc8000bf05270 */
[----:B------:R-:W-:-:S04]  /*04c0*/  @!UP1 USEL UR4, URZ, 0xffffffff, UP0 ;  /* 0xffffffffff049887 */ /* 0x000fc80008000000 */
[----:B------:R-:W-:-:S04]  /*04d0*/  ULOP3.LUT UR4, UR4, 0x1, URZ, 0xc0, !UPT ;  /* 0x0000000104047892 */ /* 0x000fc8000f8ec0ff */
[----:B------:R-:W-:-:S11]  /*04e0*/  UISETP.NE.U32.AND UP3, UPT, UR4, 0x1, UPT ;  /* 0x000000010400788c */ /* 0x000fd6000bf65070 */
.L_x_8:
[----:B------:R-:W3:Y:S01]  /*04f0*/  SHFL.IDX PT, R2, R75, RZ, 0x1f ;  /* 0x00001fff4b027589 */ /* 0x000ee200000e0000 */
[----:B------:R-:W-:-:S04]  /*0500*/  UISETP.NE.AND UP0, UPT, UR17, 0x2, UPT ;  /* 0x000000021100788c */ /* 0x000fc8000bf05270 */
[----:B------:R-:W-:Y:S01]  /*0510*/  USEL UR43, URZ, 0x1, UP0 ;  /* 0x00000001ff2b7887 */ /* 0x000fe20008000000 */
[----:B---3--:R-:W-:-:S13]  /*0520*/  ISETP.NE.AND P0, PT, R2, RZ, PT ;  /* 0x000000ff0200720c */ /* 0x008fda0003f05270 */
[----:B------:R-:W-:Y:S05]  /*0530*/  @P0 BRA `(.L_x_9) ;  /* 0x0000000000e40947 */ /* 0x000fea0003800000 */
[----:B------:R-:W-:Y:S01]  /*0540*/  ELECT P0, URZ, PT ;  /* 0x0000000000ff782f */ /* 0x000fe20003800000 */
[----:B------:R-:W-:-:S12]  /*0550*/  BSSY.RECONVERGENT B0, `(.L_x_9) ;  /* 0x0000037000007945 */ /* 0x000fd80003800200 */
[----:B------:R-:W-:Y:S05]  /*0560*/  @!P0 BRA `(.L_x_10) ;  /* 0x0000000000d48947 */ /* 0x000fea0003800000 */
[----:B------:R-:W3:Y:S01]  /*0570*/  S2UR UR4, SR_CgaCtaId ;  /* 0x00000000000479c3 */ /* 0x000ee20000008800 */
[----:B------:R-:W-:Y:S01]  /*0580*/  UMOV UR5, 0x400 ;  /* 0x0000040000057882 */ /* 0x000fe20000000000 */
[----:B------:R-:W-:Y:S01]  /*0590*/  UMOV UR8, 0x1 ;  /* 0x0000000100087882 */ /* 0x000fe20000000000 */
[----:B------:R-:W-:Y:S01]  /*05a0*/  UMOV UR6, 0x8 ;  /* 0x0000000800067882 */ /* 0x000fe20000000000 */
[----:B------:R-:W-:-:S04]  /*05b0*/  UIADD3 UR8, UPT, UPT, -UR8, 0x100000, URZ ;  /* 0x0010000008087890 */ /* 0x000fc8000fffe1ff */
[----:B------:R-:W-:Y:S02]  /*05c0*/  USHF.L.U32 UR9, UR8, 0xb, URZ ;  /* 0x0000000b08097899 */ /* 0x000fe400080006ff */
[----:B------:R-:W-:Y:S02]  /*05d0*/  USHF.L.U32 UR8, UR8, 0x1, URZ ;  /* 0x0000000108087899 */ /* 0x000fe400080006ff */
[----:B------:R-:W-:-:S04]  /*05e0*/  UIADD3 UR6, UPT, UPT, -UR6, 0x100000, URZ ;  /* 0x0010000006067890 */ /* 0x000fc8000fffe1ff */
[----:B------:R-:W-:Y:S02]  /*05f0*/  USHF.L.U32 UR7, UR6, 0xb, URZ ;  /* 0x0000000b06077899 */ /* 0x000fe400080006ff */
[----:B------:R-:W-:Y:S02]  /*0600*/  USHF.L.U32 UR6, UR6, 0x1, URZ ;  /* 0x0000000106067899 */ /* 0x000fe400080006ff */
[----:B---3--:R-:W-:Y:S01]  /*0610*/  ULEA UR4, UR4, UR5, 0x18 ;  /* 0x0000000504047291 */ /* 0x008fe2000f8ec0ff */
[----:B------:R-:W3:Y:S11]  /*0620*/  FENCE.VIEW.ASYNC.S ;  /* 0x00000000000073c6 */ /* 0x000ef60000000000 */
[----:B---3--:R3:W4:Y:S01]  /*0630*/  SYNCS.EXCH.64 URZ, [UR4], UR8 ;  /* 0x0000000804ff75b2 */ /* 0x0087220008000100 */
[----:B------:R3:W1:Y:S01]  /*0640*/  SYNCS.EXCH.64 URZ, [UR4+0xa0], UR6 ;  /* 0x0000a00604ff75b2 */ /* 0x0006620008000100 */
        /* <DEDUP_REMOVED lines=37> */
[----:B------:R3:W1:Y:S02]  /*08a0*/  SYNCS.EXCH.64 URZ, [UR4+0x138], UR6 ;  /* 0x0001380604ff75b2 */ /* 0x0006640008000100 */
[----:B---34-:R-:W-:Y:S01]  /*08b0*/  NOP ;  /* 0x0000000000007918 */ /* 0x018fe20000000000 */
.L_x_10:
[----:B------:R-:W-:Y:S05]  /*08c0*/  BSYNC.RECONVERGENT B0 ;  /* 0x0000000000007941 */ /* 0x000fea0003800200 */
.L_x_9:
[----:B------:R-:W3:Y:S01]  /*08d0*/  SHFL.IDX PT, R2, R75, RZ, 0x1f ;  /* 0x00001fff4b027589 */ /* 0x000ee200000e0000 */
[----:B------:R-:W-:Y:S01]  /*08e0*/  NOP ;  /* 0x0000000000007918 */ /* 0x000fe20000000000 */
[----:B---3--:R-:W-:-:S13]  /*08f0*/  ISETP.NE.AND P0, PT, R2, 0x1, PT ;  /* 0x000000010200780c */ /* 0x008fda0003f05270 */
[----:B------:R-:W-:Y:S05]  /*0900*/  @P0 BRA `(.L_x_11) ;  /* 0x0000000000580947 */ /* 0x000fea0003800000 */
        /* <DEDUP_REMOVED lines=9> */
[----:B------:R-:W-:Y:S01]  /*09a0*/  USHF.L.U32 UR6, UR6, 0x1, URZ ;  /* 0x0000000106067899 */ /* 0x000fe200080006ff */
[----:B------:R-:W-:Y:S01]  /*09b0*/  ELECT P0, URZ, PT ;  /* 0x0000000000ff782f */ /* 0x000fe20003800000 */
[----:B---3--:R-:W-:Y:S01]  /*09c0*/  ULEA UR4, UR4, UR5, 0x18 ;  /* 0x0000000504047291 */ /* 0x008fe2000f8ec0ff */
[----:B------:R-:W3:Y:S11]  /*09d0*/  FENCE.VIEW.ASYNC.S ;  /* 0x00000000000073c6 */ /* 0x000ef60000000000 */
[----:B---3--:R3:W4:Y:S01]  /*09e0*/  SYNCS.EXCH.64 URZ, [UR4+0x140], UR8 ;  /* 0x0001400804ff75b2 */ /* 0x0087220008000100 */
[----:B------:R3:W1:Y:S01]  /*09f0*/  SYNCS.EXCH.64 URZ, [UR4+0x160], UR6 ;  /* 0x0001600604ff75b2 */ /* 0x0006620008000100 */
[----:B------:R3:W1:Y:S01]  /*0a00*/  SYNCS.EXCH.64 URZ, [UR4+0x148], UR8 ;  /* 0x0001480804ff75b2 */ /* 0x0006620008000100 */
[----:B------:R3:W1:Y:S01]  /*0a10*/  SYNCS.EXCH.64 URZ, [UR4+0x168], UR6 ;  /* 0x0001680604ff75b2 */ /* 0x0006620008000100 */
[----:B------:R3:W1:Y:S01]  /*0a20*/  SYNCS.EXCH.64 URZ, [UR4+0x150], UR8 ;  /* 0x0001500804ff75b2 */ /* 0x0006620008000100 */
[----:B------:R3:W1:Y:S01]  /*0a30*/  SYNCS.EXCH.64 URZ, [UR4+0x170], UR6 ;  /* 0x0001700604ff75b2 */ /* 0x0006620008000100 */
[----:B------:R3:W1:Y:S01]  /*0a40*/  SYNCS.EXCH.64 URZ, [UR4+0x158], UR8 ;  /* 0x0001580804ff75b2 */ /* 0x0006620008000100 */
[----:B------:R3:W1:Y:S01]  /*0a50*/  SYNCS.EXCH.64 URZ, [UR4+0x178], UR6 ;  /* 0x0001780604ff75b2 */ /* 0x0006620008000100 */
[----:B------:R-:W-:Y:S01]  /*0a60*/  NOP ;  /* 0x0000000000007918 */ /* 0x000fe20000000000 */
.L_x_11:
[----:B------:R-:W2:Y:S01]  /*0a70*/  SHFL.IDX PT, R2, R75, RZ, 0x1f ;  /* 0x00001fff4b027589 */ /* 0x000ea200000e0000 */
[----:B------:R-:W-:Y:S01]  /*0a80*/  NOP ;  /* 0x0000000000007918 */ /* 0x000fe20000000000 */
[----:B--2---:R-:W-:-:S13]  /*0a90*/  ISETP.NE.AND P0, PT, R2, 0x3, PT ;  /* 0x000000030200780c */ /* 0x004fda0003f05270 */
[----:B------:R-:W-:Y:S05]  /*0aa0*/  @P0 BRA `(.L_x_12) ;  /* 0x0000000000300947 */ /* 0x000fea0003800000 */
[----:B---3--:R-:W2:Y:S01]  /*0ab0*/  S2UR UR4, SR_CgaCtaId ;  /* 0x00000000000479c3 */ /* 0x008ea20000008800 */
[----:B------:R-:W-:Y:S01]  /*0ac0*/  UMOV UR6, 0x400 ;  /* 0x0000040000067882 */ /* 0x000fe20000000000 */
[----:B------:R-:W-:Y:S01]  /*0ad0*/  UMOV UR5, 0x20 ;  /* 0x0000002000057882 */ /* 0x000fe20000000000 */
[----:B------:R-:W-:Y:S01]  /*0ae0*/  ELECT P0, URZ, PT ;  /* 0x0000000000ff782f */ /* 0x000fe20003800000 */
[----:B--2---:R-:W-:Y:S02]  /*0af0*/  ULEA UR6, UR4, UR6, 0x18 ;  /* 0x0000000604067291 */ /* 0x004fe4000f8ec0ff */
[----:B------:R-:W-:-:S04]  /*0b00*/  UIADD3 UR4, UPT, UPT, -UR5, 0x100000, URZ ;  /* 0x0010000005047890 */ /* 0x000fc8000fffe1ff */
[----:B------:R-:W-:Y:S02]  /*0b10*/  USHF.L.U32 UR5, UR4, 0xb, URZ ;  /* 0x0000000b04057899 */ /* 0x000fe400080006ff */
[----:B------:R-:W-:Y:S01]  /*0b20*/  USHF.L.U32 UR4, UR4, 0x1, URZ ;  /* 0x0000000104047899 */ /* 0x000fe200080006ff */
[----:B------:R-:W2:Y:S11]  /*0b30*/  FENCE.VIEW.ASYNC.S ;  /* 0x00000000000073c6 */ /* 0x000eb60000000000 */
[----:B--2---:R2:W3:Y:S01]  /*0b40*/  SYNCS.EXCH.64 URZ, [UR6+0x180], UR4 ;  /* 0x0001800406ff75b2 */ /* 0x0044e20008000100 */
[----:B------:R2:W1:Y:S01]  /*0b50*/  SYNCS.EXCH.64 URZ, [UR6+0x188], UR4 ;  /* 0x0001880406ff75b2 */ /* 0x0004620008000100 */
[----:B------:R-:W-:Y:S01]  /*0b60*/  NOP ;  /* 0x0000000000007918 */ /* 0x000fe20000000000 */
.L_x_12:
[----:B------:R-:W4:Y:S01]  /*0b70*/  SHFL.IDX PT, R2, R75, RZ, 0x1f ;  /* 0x00001fff4b027589 */ /* 0x000f2200000e0000 */
[----:B------:R-:W-:Y:S01]  /*0b80*/  NOP ;  /* 0x0000000000007918 */ /* 0x000fe20000000000 */
[----:B----4-:R-:W-:-:S13]  /*0b90*/  ISETP.NE.AND P0, PT, R2, 0x4, PT ;  /* 0x000000040200780c */ /* 0x010fda0003f05270 */
[----:B------:R-:W-:Y:S05]  /*0ba0*/  @P0 BRA `(.L_x_13) ;  /* 0x00000000004c0947 */ /* 0x000fea0003800000 */
[----:B--23--:R-:W2:Y:S01]  /*0bb0*/  S2UR UR6, SR_CgaCtaId ;  /* 0x00000000000679c3 */ /* 0x00cea20000008800 */
[----:B------:R-:W-:Y:S01]  /*0bc0*/  UMOV UR4, 0x720 ;  /* 0x0000072000047882 */ /* 0x000fe20000000000 */
[----:B------:R-:W-:Y:S01]  /*0bd0*/  UMOV UR5, 0x400 ;  /* 0x0000040000057882 */ /* 0x000fe20000000000 */
[----:B------:R-:W-:Y:S01]  /*0be0*/  USEL UR4, UR4, 0x620, UP3 ;  /* 0x0000062004047887 */ /* 0x000fe20009800000 */
[----:B------:R-:W-:Y:S01]  /*0bf0*/  UMOV UR8, 0x1 ;  /* 0x0000000100087882 */ /* 0x000fe20000000000 */
[----:B------:R-:W-:Y:S01]  /*0c00*/  ELECT P0, URZ, PT ;  /* 0x0000000000ff782f */ /* 0x000fe20003800000 */
[----:B------:R-:W-:-:S04]  /*0c10*/  UIADD3 UR8, UPT, UPT, -UR8, 0x100000, URZ ;  /* 0x0010000008087890 */ /* 0x000fc8000fffe1ff */
[----:B------:R-:W-:Y:S02]  /*0c20*/  USHF.L.U32 UR9, UR8, 0xb, URZ ;  /* 0x0000000b08097899 */ /* 0x000fe400080006ff */
[----:B------:R-:W-:Y:S02]  /*0c30*/  USHF.L.U32 UR8, UR8, 0x1, URZ ;  /* 0x0000000108087899 */ /* 0x000fe400080006ff */
[----:B--2---:R-:W-:Y:S02]  /*0c40*/  ULEA UR6, UR6, UR5, 0x18 ;  /* 0x0000000506067291 */ /* 0x004fe4000f8ec0ff */
[----:B------:R-:W-:-:S04]  /*0c50*/  UIADD3 UR4, UPT, UPT, -UR4, 0x100000, URZ ;  /* 0x0010000004047890 */ /* 0x000fc8000fffe1ff */
[----:B------:R-:W-:Y:S02]  /*0c60*/  USHF.L.U32 UR5, UR4, 0xb, URZ ;  /* 0x0000000b04057899 */ /* 0x000fe400080006ff */
[----:B------:R-:W-:Y:S01]  /*0c70*/  USHF.L.U32 UR4, UR4, 0x1, URZ ;  /* 0x0000000104047899 */ /* 0x000fe200080006ff */
[----:B------:R-:W2:Y:S03]  /*0c80*/  FENCE.VIEW.ASYNC.S ;  /* 0x00000000000073c6 */ /* 0x000ea60000000000 */
[----:B--2---:R4:W2:Y:S08]  /*0c90*/  SYNCS.EXCH.64 URZ, [UR6+0x190], UR8 ;  /* 0x0001900806ff75b2 */ /* 0x0048b00008000100 */
[----:B------:R4:W3:Y:S01]  /*0ca0*/  SYNCS.EXCH.64 URZ, [UR6+0x1a0], UR4 ;  /* 0x0001a00406ff75b2 */ /* 0x0008e20008000100 */
[----:B------:R4:W1:Y:S01]  /*0cb0*/  SYNCS.EXCH.64 URZ, [UR6+0x198], UR8 ;  /* 0x0001980806ff75b2 */ /* 0x0008620008000100 */
[----:B------:R4:W1:Y:S02]  /*0cc0*/  SYNCS.EXCH.64 URZ, [UR6+0x1a8], UR4 ;  /* 0x0001a80406ff75b2 */ /* 0x0008640008000100 */
[----:B----4-:R-:W-:Y:S01]  /*0cd0*/  NOP ;  /* 0x0000000000007918 */ /* 0x010fe20000000000 */
.L_x_13:
[----:B------:R-:W4:Y:S01]  /*0ce0*/  SHFL.IDX PT, R2, R75, RZ, 0x1f ;  /* 0x00001fff4b027589 */ /* 0x000f2200000e0000 */
[----:B------:R-:W-:Y:S01]  /*0cf0*/  NOP ;  /* 0x0000000000007918 */ /* 0x000fe20000000000 */
[----:B----4-:R-:W-:-:S13]  /*0d00*/  ISETP.NE.AND P0, PT, R2, 0x5, PT ;  /* 0x000000050200780c */ /* 0x010fda0003f05270 */
[----:B------:R-:W-:Y:S05]  /*0d10*/  @P0 BRA `(.L_x_14) ;  /* 0x0000000000580947 */ /* 0x000fea0003800000 */
[----:B--23--:R-:W2:Y:S01]  /*0d20*/  S2UR UR4, SR_CgaCtaId ;  /* 0x00000000000479c3 */ /* 0x00cea20000008800 */
        /* <DEDUP_REMOVED lines=10> */
[----:B--2---:R-:W-:Y:S01]  /*0dd0*/  ULEA UR4, UR4, UR5, 0x18 ;  /* 0x0000000504047291 */ /* 0x004fe2000f8ec0ff */
[----:B------:R-:W2:Y:S11]  /*0de0*/  FENCE.VIEW.ASYNC.S ;  /* 0x00000000000073c6 */ /* 0x000eb60000000000 */
[----:B--2---:R4:W2:Y:S01]  /*0df0*/  SYNCS.EXCH.64 URZ, [UR4+0x1b0], UR8 ;  /* 0x0001b00804ff75b2 */ /* 0x0048a20008000100 */
[----:B------:R4:W3:Y:S01]  /*0e00*/  SYNCS.EXCH.64 URZ, [UR4+0x1d0], UR6 ;  /* 0x0001d00604ff75b2 */ /* 0x0008e20008000100 */
[----:B------:R4:W1:Y:S01]  /*0e10*/  SYNCS.EXCH.64 URZ, [UR4+0x1b8], UR8 ;  /* 0x0001b80804ff75b2 */ /* 0x0008620008000100 */
[----:B------:R4:W1:Y:S01]  /*0e20*/  SYNCS.EXCH.64 URZ, [UR4+0x1d8], UR6 ;  /* 0x0001d80604ff75b2 */ /* 0x0008620008000100 */
[----:B------:R4:W1:Y:S01]  /*0e30*/  SYNCS.EXCH.64 URZ, [UR4+0x1c0], UR8 ;  /* 0x0001c00804ff75b2 */ /* 0x0008620008000100 */
[----:B------:R4:W1:Y:S01]  /*0e40*/  SYNCS.EXCH.64 URZ, [UR4+0x1e0], UR6 ;  /* 0x0001e00604ff75b2 */ /* 0x0008620008000100 */
[----:B------:R4:W1:Y:S01]  /*0e50*/  SYNCS.EXCH.64 URZ, [UR4+0x1c8], UR8 ;  /* 0x0001c80804ff75b2 */ /* 0x0008620008000100 */
[----:B------:R4:W1:Y:S02]  /*0e60*/  SYNCS.EXCH.64 URZ, [UR4+0x1e8], UR6 ;  /* 0x0001e80604ff75b2 */ /* 0x0008640008000100 */
[----:B----4-:R-:W-:Y:S01]  /*0e70*/  NOP ;  /* 0x0000000000007918 */ /* 0x010fe20000000000 */
.L_x_14:
[----:B------:R-:W4:Y:S01]  /*0e80*/  SHFL.IDX PT, R2, R75, RZ, 0x1f ;  /* 0x00001fff4b027589 */ /* 0x000f2200000e0000 */
[----:B------:R-:W1:Y:S01]  /*0e90*/  S2UR UR45, SR_CgaCtaId ;  /* 0x00000000002d79c3 */ /* 0x000e620000008800 */
[----:B------:R-:W-:Y:S01]  /*0ea0*/  NOP ;  /* 0x0000000000007918 */ /* 0x000fe20000000000 */
[----:B----4-:R-:W-:-:S13]  /*0eb0*/  ISETP.NE.AND P0, PT, R2, 0x3, PT ;  /* 0x000000030200780c */ /* 0x010fda0003f05270 */
[----:B-1----:R-:W-:Y:S05]  /*0ec0*/  @P0 BRA `(.L_x_15) ;  /* 0x0000000000340947 */ /* 0x002fea0003800000 */
[----:B--23--:R-:W-:Y:S01]  /*0ed0*/  UMOV UR4, 0x400 ;  /* 0x0000040000047882 */ /* 0x00cfe20000000000 */
[----:B------:R-:W-:Y:S01]  /*0ee0*/  UMOV UR6, 0x20 ;  /* 0x0000002000067882 */ /* 0x000fe20000000000 */
[----:B------:R-:W-:Y:S02]  /*0ef0*/  ULEA UR4, UR45, UR4, 0x18 ;  /* 0x000000042d047291 */ /* 0x000fe4000f8ec0ff */
[----:B------:R-:W-:-:S04]  /*0f00*/  UIADD3 UR6, UPT, UPT, -UR6, 0x100000, URZ ;  /* 0x0010000006067890 */ /* 0x000fc8000fffe1ff */
[----:B------:R-:W-:Y:S02]  /*0f10*/  USHF.L.U32 UR7, UR6, 0xb, URZ ;  /* 0x0000000b06077899 */ /* 0x000fe400080006ff */
[----:B------:R-:W-:Y:S01]  /*0f20*/  USHF.L.U32 UR6, UR6, 0x1, URZ ;  /* 0x0000000106067899 */ /* 0x000fe200080006ff */
[----:B------:R-:W-:Y:S01]  /*0f30*/  ELECT P0, URZ, PT ;  /* 0x0000000000ff782f */ /* 0x000fe20003800000 */
[----:B------:R-:W1:Y:S10]  /*0f40*/  FENCE.VIEW.ASYNC.S ;  /* 0x00000000000073c6 */ /* 0x000e740000000000 */
[----:B-1----:R1:W4:Y:S01]  /*0f50*/  SYNCS.EXCH.64 URZ, [UR4+0x1f0], UR6 ;  /* 0x0001f00604ff75b2 */ /* 0x0023220008000100 */
[----:B------:R1:W2:Y:S01]  /*0f60*/  SYNCS.EXCH.64 URZ, [UR4+0x200], UR6 ;  /* 0x0002000604ff75b2 */ /* 0x0002a20008000100 */
[----:B------:R1:W3:Y:S01]  /*0f70*/  SYNCS.EXCH.64 URZ, [UR4+0x1f8], UR6 ;  /* 0x0001f80604ff75b2 */ /* 0x0002e20008000100 */
[----:B------:R1:W1:Y:S01]  /*0f80*/  SYNCS.EXCH.64 URZ, [UR4+0x208], UR6 ;  /* 0x0002080604ff75b2 */ /* 0x0002620008000100 */
[----:B------:R-:W-:Y:S01]  /*0f90*/  NOP ;  /* 0x0000000000007918 */ /* 0x000fe20000000000 */
.L_x_15:
[----:B-123--:R-:W1:Y:S01]  /*0fa0*/  LDCU UR4, c[0x0][0x36c] ;  /* 0x00006d80ff0477ac */ /* 0x00ee620008000800 */
[----:B------:R-:W-:Y:S01]  /*0fb0*/  ISETP.NE.OR P3, PT, R0, 0x2, !P3 ;  /* 0x000000020000780c */ /* 0x000fe20005f65670 */
[----:B------:R-:W-:Y:S01]  /*0fc0*/  NOP ;  /* 0x0000000000007918 */ /* 0x000fe20000000000 */
[----:B------:R-:W-:Y:S01]  /*0fd0*/  LOP3.LUT R0, R85, 0x1f, RZ, 0xc0, !PT ;  /* 0x0000001f55007812 */ /* 0x000fe200078ec0ff */
[----:B------:R-:W-:Y:S02]  /*0fe0*/  UISETP.NE.AND UP4, UPT, UR17, URZ, UPT ;  /* 0x000000ff1100728c */ /* 0x000fe4000bf85270 */
[----:B-1----:R-:W-:-:S09]  /*0ff0*/  UISETP.EQ.U32.AND UP5, UPT, UR4, 0x1, UPT ;  /* 0x000000010400788c */ /* 0x002fd2000bfa2070 */
[----:B------:R-:W-:Y:S05]  /*1000*/  BRA.U !UP5, `(.L_x_16) ;  /* 0x000000010d087547 */ /* 0x000fea000b800000 */
[----:B----4-:R-:W-:Y:S01]  /*1010*/  UCGABAR_ARV ;  /* 0x00000000000079c7 */ /* 0x010fe20008000000 */
[----:B------:R-:W-:Y:S05]  /*1020*/  BRA `(.L_x_17) ;  /* 0x0000000000047947 */ /* 0x000fea0003800000 */
.L_x_16:
[----:B----4-:R-:W-:Y:S01]  /*1030*/  NOP ;  /* 0x0000000000007918 */ /* 0x010fe20000000000 */
.L_x_17:
[----:B------:R-:W1:Y:S01]  /*1040*/  S2UR UR7, SR_CTAID.X ;  /* 0x00000000000779c3 */ /* 0x000e620000002500 */
[----:B------:R-:W-:-:S05]  /*1050*/  CS2R.32 R77, SR_CgaSize ;  /* 0x00000000004d7805 */ /* 0x000fca0000008a00 */
[----:B------:R-:W-:-:S05]  /*1060*/  IMAD R77, R77, -0xa0, RZ ;  /* 0xffffff604d4d7824 */ /* 0x000fca00078e02ff */
[----:B------:R-:W-:-:S14]  /*1070*/  R2UR UR5, R77 ;  /* 0x000000004d0572ca */ /* 0x000fdc00000e0000 */
[----:B------:R-:W2:Y:S01]  /*1080*/  LDCU UR5, c[0x0][UR5+0x2b0] ;  /* 0x00005600050577ac */ /* 0x000ea20008000800 */
[----:B------:R-:W-:-:S05]  /*1090*/  CS2R.32 R77, SR_CgaSize ;  /* 0x00000000004d7805 */ /* 0x000fca0000008a00 */
[----:B------:R-:W-:-:S05]  /*10a0*/  IMAD R77, R77, -0xa0, RZ ;  /* 0xffffff604d4d7824 */ /* 0x000fca00078e02ff */
[----:B------:R-:W-:-:S14]  /*10b0*/  R2UR UR4, R77 ;  /* 0x000000004d0472ca */ /* 0x000fdc00000e0000 */
[----:B------:R-:W3:Y:S01]  /*10c0*/  LDCU UR4, c[0x0][UR4+0x2b4] ;  /* 0x00005680040477ac */ /* 0x000ee20008000800 */
[----:B------:R-:W4:Y:S01]  /*10d0*/  S2UR UR8, SR_CTAID.Y ;  /* 0x00000000000879c3 */ /* 0x000f220000002600 */
[----:B------:R-:W-:-:S05]  /*10e0*/  CS2R.32 R77, SR_CgaSize ;  /* 0x00000000004d7805 */ /* 0x000fca0000008a00 */
[----:B------:R-:W-:-:S05]  /*10f0*/  IMAD R77, R77, -0xa0, RZ ;  /* 0xffffff604d4d7824 */ /* 0x000fca00078e02ff */
[----:B------:R-:W-:-:S14]  /*1100*/  R2UR UR9, R77 ;  /* 0x000000004d0972ca */ /* 0x000fdc00000e0000 */
[----:B------:R-:W3:Y:S01]  /*1110*/  LDCU UR9, c[0x0][UR9+0x2a0] ;  /* 0x00005400090977ac */ /* 0x000ee20008000800 */
[----:B------:R-:W-:-:S05]  /*1120*/  CS2R.32 R77, SR_CgaSize ;  /* 0x00000000004d7805 */ /* 0x000fca0000008a00 */
[----:B------:R-:W-:-:S05]  /*1130*/  IMAD R77, R77, -0xa0, RZ ;  /* 0xffffff604d4d7824 */ /* 0x000fca00078e02ff */
[----:B------:R-:W-:-:S14]  /*1140*/  R2UR UR10, R77 ;  /* 0x000000004d0a72ca */ /* 0x000fdc00000e0000 */
[----:B------:R-:W3:Y:S01]  /*1150*/  LDCU UR10, c[0x0][UR10+0x2a4] ;  /* 0x000054800a0a77ac */ /* 0x000ee20008000800 */
[----:B------:R-:W3:Y:S01]  /*1160*/  S2UR UR36, SR_CTAID.Z ;  /* 0x00000000002479c3 */ /* 0x000ee20000002700 */
[----:B------:R-:W3:Y:S01]  /*1170*/  LDCU UR21, c[0x0][0xb24] ;  /* 0x00016480ff1577ac */ /* 0x000ee20008000800 */
[----:B------:R-:W3:Y:S01]  /*1180*/  LDCU UR42, c[0x0][0xb24] ;  /* 0x00016480ff2a77ac */ /* 0x000ee20008000800 */
[----:B-1----:R-:W-:Y:S01]  /*1190*/  I2FP.F32.U32 R3, UR7 ;  /* 0x0000000700037c45 */ /* 0x002fe20008201000 */
[----:B------:R-:W1:Y:S04]  /*11a0*/  LDCU UR28, c[0x0][0xb30] ;  /* 0x00016600ff1c77ac */ /* 0x000e680008000800 */
[----:B--2---:R-:W-:Y:S01]  /*11b0*/  FMUL R3, R3, UR5 ;  /* 0x0000000503037c20 */ /* 0x004fe20008400000 */
[----:B------:R-:W-:Y:S01]  /*11c0*/  USHF.L.U32 UR26, UR45, 0x8, URZ ;  /* 0x000000082d1a7899 */ /* 0x000fe200080006ff */
[----:B----4-:R-:W-:Y:S01]  /*11d0*/  I2FP.F32.U32 R2, UR8 ;  /* 0x0000000800027c45 */ /* 0x010fe20008201000 */
[----:B------:R-:W-:Y:S01]  /*11e0*/  UMOV UR16, UR7 ;  /* 0x0000000700107c82 */ /* 0x000fe20008000000 */
[----:B------:R-:W-:-:S02]  /*11f0*/  UMOV UR20, UR8 ;  /* 0x0000000800147c82 */ /* 0x000fc40008000000 */
[----:B------:R-:W2:Y:S01]  /*1200*/  F2I.U32.TRUNC.NTZ R3, R3 ;  /* 0x0000000300037305 */ /* 0x000ea2000020f000 */
[----:B---3--:R-:W-:Y:S01]  /*1210*/  UISETP.GE.AND UP2, UPT, UR21, 0x1, UPT ;  /* 0x000000011500788c */ /* 0x008fe2000bf46270 */
[----:B------:R-:W-:-:S06]  /*1220*/  FMUL R2, R2, UR4 ;  /* 0x0000000402027c20 */ /* 0x000fcc0008400000 */
[----:B------:R-:W3:Y:S01]  /*1230*/  F2I.U32.TRUNC.NTZ R2, R2 ;  /* 0x0000000200027305 */ /* 0x000ee2000020f000 */
[----:B--2---:R-:W-:Y:S02]  /*1240*/  R2UR UR4, R3 ;  /* 0x00000000030472ca */ /* 0x004fe400000e0000 */
[----:B---3--:R-:W-:Y:S02]  /*1250*/  R2UR UR6, R2 ;  /* 0x00000000020672ca */ /* 0x008fe400000e0000 */
[----:B------:R-:W-:-:S09]  /*1260*/  PRMT R2, RZ, 0x7610, R2 ;  /* 0x00007610ff027816 */ /* 0x000fd20000000002 */
[----:B------:R-:W-:-:S04]  /*1270*/  UIADD3 UR5, UPT, UPT, -UR4, URZ, URZ ;  /* 0x000000ff04057290 */ /* 0x000fc8000fffe1ff */
[----:B------:R-:W-:Y:S02]  /*1280*/  UIMAD UR5, UR9, UR5, UR7 ;  /* 0x00000005090572a4 */ /* 0x000fe4000f8e0207 */
[----:B------:R-:W-:-:S04]  /*1290*/  UIADD3 UR4, UPT, UPT, -UR6, URZ, URZ ;  /* 0x000000ff06047290 */ /* 0x000fc8000fffe1ff */
[----:B------:R-:W-:Y:S01]  /*12a0*/  IMAD.U32 R77, RZ, RZ, UR5 ;  /* 0x00000005ff4d7e24 */ /* 0x000fe2000f8e00ff */
[----:B------:R-:W-:-:S06]  /*12b0*/  UIMAD UR4, UR10, UR4, UR8 ;  /* 0x000000040a0472a4 */ /* 0x000fcc000f8e0208 */
[----:B------:R-:W-:Y:S01]  /*12c0*/  IMAD.U32 R76, RZ, RZ, UR4 ;  /* 0x00000004ff4c7e24 */ /* 0x000fe2000f8e00ff */
[----:B-1----:R-:W-:Y:S06]  /*12d0*/  BRA.U UP4, `(.L_x_18) ;  /* 0x0000000104807547 */ /* 0x002fec000b800000 */
[----:B------:R-:W-:Y:S02]  /*12e0*/  R2UR UR9, R76 ;  /* 0x000000004c0972ca */ /* 0x000fe400000e0000 */
[----:B------:R-:W-:-:S11]  /*12f0*/  R2UR UR8, R77 ;  /* 0x000000004d0872ca */ /* 0x000fd600000e0000 */
[----:B------:R-:W-:Y:S02]  /*1300*/  UISETP.NE.AND UP0, UPT, UR9, 0x1, UPT ;  /* 0x000000010900788c */ /* 0x000fe4000bf05270 */
[----:B------:R-:W-:Y:S02]  /*1310*/  UISETP.NE.AND UP1, UPT, UR9, 0x2, UPT ;  /* 0x000000020900788c */ /* 0x000fe4000bf25270 */
[----:B------:R-:W-:Y:S02]  /*1320*/  USEL UR5, URZ, 0x2, UP0 ;  /* 0x00000002ff057887 */ /* 0x000fe40008000000 */
[----:B------:R-:W-:Y:S02]  /*1330*/  UISETP.NE.AND UP0, UPT, UR9, 0x3, UPT ;  /* 0x000000030900788c */ /* 0x000fe4000bf05270 */
[----:B------:R-:W-:Y:S02]  /*1340*/  USEL UR4, URZ, 0x4, UP1 ;  /* 0x00000004ff047887 */ /* 0x000fe40008800000 */
[----:B------:R-:W-:-:S02]  /*1350*/  UISETP.NE.AND UP1, UPT, UR9, 0x4, UPT ;  /* 0x000000040900788c */ /* 0x000fc4000bf25270 */
[----:B------:R-:W-:Y:S02]  /*1360*/  USEL UR7, URZ, 0x8, UP0 ;  /* 0x00000008ff077887 */ /* 0x000fe40008000000 */
[----:B------:R-:W-:Y:S02]  /*1370*/  UISETP.NE.AND UP0, UPT, UR9, 0x5, UPT ;  /* 0x000000050900788c */ /* 0x000fe4000bf05270 */
[----:B------:R-:W-:Y:S02]  /*1380*/  USEL UR6, URZ, 0x10, UP1 ;  /* 0x00000010ff067887 */ /* 0x000fe40008800000 */
[----:B------:R-:W-:Y:S02]  /*1390*/  UISETP.NE.AND UP1, UPT, UR9, 0x6, UPT ;  /* 0x000000060900788c */ /* 0x000fe4000bf25270 */
[----:B------:R-:W-:Y:S02]  /*13a0*/  USEL UR11, URZ, 0x20, UP0 ;  /* 0x00000020ff0b7887 */ /* 0x000fe40008000000 */
[----:B------:R-:W-:-:S02]  /*13b0*/  UISETP.NE.AND UP0, UPT, UR9, 0x7, UPT ;  /* 0x000000070900788c */ /* 0x000fc4000bf05270 */
[----:B------:R-:W-:Y:S02]  /*13c0*/  USEL UR12, URZ, 0x40, UP1 ;  /* 0x00000040ff0c7887 */ /* 0x000fe40008800000 */
[----:B------:R-:W-:Y:S02]  /*13d0*/  UISETP.NE.AND UP1, UPT, UR9, URZ, UPT ;  /* 0x000000ff0900728c */ /* 0x000fe4000bf25270 */
[----:B------:R-:W-:Y:S02]  /*13e0*/  USEL UR13, URZ, 0x80, UP0 ;  /* 0x00000080ff0d7887 */ /* 0x000fe40008000000 */
[----:B------:R-:W-:Y:S02]  /*13f0*/  UISETP.NE.AND UP0, UPT, UR8, URZ, UPT ;  /* 0x000000ff0800728c */ /* 0x000fe4000bf05270 */
[----:B------:R-:W-:Y:S02]  /*1400*/  UISETP.EQ.OR UP1, UPT, UR8, URZ, !UP1 ;  /* 0x000000ff0800728c */ /* 0x000fe4000cf22670 */
[----:B------:R-:W-:-:S02]  /*1410*/  USEL UR9, UR5, 0x2, UP0 ;  /* 0x0000000205097887 */ /* 0x000fc40008000000 */
[----:B------:R-:W-:Y:S02]  /*1420*/  USEL UR4, UR4, 0x4, UP0 ;  /* 0x0000000404047887 */ /* 0x000fe40008000000 */
[----:B------:R-:W-:Y:S02]  /*1430*/  USEL UR5, URZ, 0x1, !UP1 ;  /* 0x00000001ff057887 */ /* 0x000fe4000c800000 */
[----:B------:R-:W-:Y:S02]  /*1440*/  USEL UR10, UR7, 0x8, UP0 ;  /* 0x00000008070a7887 */ /* 0x000fe40008000000 */
[----:B------:R-:W-:Y:S02]  /*1450*/  USEL UR8, UR6, 0x10, UP0 ;  /* 0x0000001006087887 */ /* 0x000fe40008000000 */
[----:B------:R-:W-:Y:S02]  /*1460*/  UIADD3 UR4, UPT, UPT, UR4, UR9, UR5 ;  /* 0x0000000904047290 */ /* 0x000fe4000fffe005 */
[----:B------:R-:W-:-:S02]  /*1470*/  USEL UR7, UR11, 0x20, UP0 ;  /* 0x000000200b077887 */ /* 0x000fc40008000000 */
[----:B------:R-:W-:Y:S02]  /*1480*/  USEL UR6, UR12, 0x40, UP0 ;  /* 0x000000400c067887 */ /* 0x000fe40008000000 */
[----:B------:R-:W-:Y:S02]  /*1490*/  UIADD3 UR4, UPT, UPT, UR8, UR10, UR4 ;  /* 0x0000000a08047290 */ /* 0x000fe4000fffe004 */
[----:B------:R-:W-:Y:S02]  /*14a0*/  USEL UR5, UR13, 0x80, UP0 ;  /* 0x000000800d057887 */ /* 0x000fe40008000000 */
[----:B------:R-:W-:-:S04]  /*14b0*/  UIADD3 UR4, UPT, UPT, UR6, UR7, UR4 ;  /* 0x0000000706047290 */ /* 0x000fc8000fffe004 */
[----:B------:R-:W-:-:S06]  /*14c0*/  UIADD3 UR4, UPT, UPT, UR4, UR5, URZ ;  /* 0x0000000504047290 */ /* 0x000fcc000fffe0ff */
[----:B------:R-:W-:Y:S02]  /*14d0*/  IMAD.U32 R2, RZ, RZ, UR4 ;  /* 0x00000004ff027e24 */ /* 0x000fe4000f8e00ff */
.L_x_18:
[----:B------:R-:W-:Y:S05]  /*14e0*/  BRA.U !UP2, `(.L_x_19) ;  /* 0x000000010ad47547 */ /* 0x000fea000b800000 */
[----:B------:R-:W1:Y:S01]  /*14f0*/  LDCU.128 UR12, c[0x0][0xb10] ;  /* 0x00016200ff0c77ac */ /* 0x000e620008000c00 */
[----:B------:R-:W2:Y:S01]  /*1500*/  LDCU UR6, c[0x0][0x370] ;  /* 0x00006e00ff0677ac */ /* 0x000ea20008000800 */
[----:B------:R-:W3:Y:S01]  /*1510*/  LDCU UR5, c[0x0][0x374] ;  /* 0x00006e80ff0577ac */ /* 0x000ee20008000800 */
[----:B------:R-:W4:Y:S01]  /*1520*/  LDCU UR27, c[0x0][0xb0c] ;  /* 0x00016180ff1b77ac */ /* 0x000f220008000800 */
[----:B------:R-:W4:Y:S01]  /*1530*/  LDCU UR4, c[0x0][0xb20] ;  /* 0x00016400ff0477ac */ /* 0x000f220008000800 */
[----:B------:R-:W4:Y:S01]  /*1540*/  LDCU.64 UR8, c[0x0][0xb28] ;  /* 0x00016500ff0877ac */ /* 0x000f220008000a00 */
[----:B-1----:R-:W-:Y:S02]  /*1550*/  UISETP.NE.AND UP0, UPT, UR14, 0x1, UPT ;  /* 0x000000010e00788c */ /* 0x002fe4000bf05270 */
[----:B---3--:R-:W-:Y:S02]  /*1560*/  UIMAD.WIDE.U32 UR10, UR5, UR15, URZ ;  /* 0x0000000f050a72a5 */ /* 0x008fe4000f8e00ff */
[----:B--2---:R-:W-:-:S02]  /*1570*/  UIMAD.WIDE.U32 UR22, UR6, UR12, URZ ;  /* 0x0000000c061672a5 */ /* 0x004fc4000f8e00ff */
[----:B----4-:R-:W-:Y:S02]  /*1580*/  UISETP.NE.AND UP1, UPT, UR27, 0x1, UPT ;  /* 0x000000011b00788c */ /* 0x010fe4000bf25270 */
[----:B------:R-:W-:Y:S01]  /*1590*/  UISETP.NE.AND UP2, UPT, UR21, 0x1, UPT ;  /* 0x000000011500788c */ /* 0x000fe2000bf45270 */
[----:B------:R-:W-:Y:S02]  /*15a0*/  UMOV UR10, UR11 ;  /* 0x0000000b000a7c82 */ /* 0x000fe40008000000 */
[----:B------:R-:W-:Y:S01]  /*15b0*/  UMOV UR22, UR23 ;  /* 0x0000001700167c82 */ /* 0x000fe20008000000 */
[----:B------:R-:W-:Y:S02]  /*15c0*/  @UP0 USHF.R.U32.HI UR5, URZ, UR4, UR10 ;  /* 0x00000004ff050299 */ /* 0x000fe4000801160a */
[----:B------:R-:W-:Y:S02]  /*15d0*/  UIMAD.WIDE.U32 UR24, UR20, UR15, URZ ;  /* 0x0000000f141872a5 */ /* 0x000fe4000f8e00ff */
[----:B------:R-:W-:-:S02]  /*15e0*/  UIMAD.WIDE.U32 UR10, UR5, UR8, URZ ;  /* 0x00000008050a72a5 */ /* 0x000fc4000f8e00ff */
[----:B------:R-:W-:Y:S02]  /*15f0*/  @UP1 USHF.R.U32.HI UR6, URZ, UR13, UR22 ;  /* 0x0000000dff061299 */ /* 0x000fe40008011616 */
[----:B------:R-:W-:Y:S02]  /*1600*/  UIMAD.WIDE.U32 UR18, UR16, UR12, URZ ;  /* 0x0000000c101272a5 */ /* 0x000fe4000f8e00ff */
[----:B------:R-:W-:Y:S01]  /*1610*/  UIMAD.WIDE.U32 UR22, UR6, UR8, URZ ;  /* 0x00000008061672a5 */ /* 0x000fe2000f8e00ff */
[----:B------:R-:W-:Y:S01]  /*1620*/  UMOV UR24, UR25 ;  /* 0x0000001900187c82 */ /* 0x000fe20008000000 */
[----:B------:R-:W-:Y:S01]  /*1630*/  UMOV UR10, UR11 ;  /* 0x0000000b000a7c82 */ /* 0x000fe20008000000 */
[----:B------:R-:W-:Y:S02]  /*1640*/  USHF.R.U32.HI UR24, URZ, UR4, UR24 ;  /* 0x00000004ff187299 */ /* 0x000fe40008011618 */
[----:B------:R-:W-:Y:S02]  /*1650*/  @UP2 USHF.R.U32.HI UR5, URZ, UR9, UR10 ;  /* 0x00000009ff052299 */ /* 0x000fe4000801160a */
[----:B------:R-:W-:Y:S01]  /*1660*/  UMOV UR7, UR23 ;  /* 0x0000001700077c82 */ /* 0x000fe20008000000 */
[----:B------:R-:W-:Y:S01]  /*1670*/  UMOV UR18, UR19 ;  /* 0x0000001300127c82 */ /* 0x000fe20008000000 */
[----:B------:R-:W-:-:S02]  /*1680*/  @UP2 USHF.R.U32.HI UR6, URZ, UR9, UR7 ;  /* 0x00000009ff062299 */ /* 0x000fc40008011607 */
[----:B------:R-:W-:Y:S02]  /*1690*/  USHF.R.U32.HI UR13, URZ, UR13, UR18 ;  /* 0x0000000dff0d7299 */ /* 0x000fe40008011612 */
[----:B------:R-:W-:Y:S02]  /*16a0*/  USEL UR4, UR20, UR24, !UP0 ;  /* 0x0000001814047287 */ /* 0x000fe4000c000000 */
[----:B------:R-:W-:Y:S02]  /*16b0*/  UIMAD UR7, UR5, UR21, URZ ;  /* 0x00000015050772a4 */ /* 0x000fe4000f8e02ff */
[----:B------:R-:W-:Y:S02]  /*16c0*/  USEL UR5, UR16, UR13, !UP1 ;  /* 0x0000000d10057287 */ /* 0x000fe4000c800000 */
[----:B------:R-:W-:Y:S02]  /*16d0*/  UIMAD UR12, UR6, UR21, URZ ;  /* 0x00000015060c72a4 */ /* 0x000fe4000f8e02ff */
[----:B------:R-:W-:-:S02]  /*16e0*/  UISETP.GE.AND UP0, UPT, UR4, UR7, UPT ;  /* 0x000000070400728c */ /* 0x000fc4000bf06270 */
[----:B------:R-:W-:Y:S02]  /*16f0*/  UIMAD.WIDE.U32 UR10, UR4, UR8, URZ ;  /* 0x00000008040a72a5 */ /* 0x000fe4000f8e00ff */
[----:B------:R-:W-:Y:S02]  /*1700*/  UISETP.GE.OR UP0, UPT, UR5, UR12, UP0 ;  /* 0x0000000c0500728c */ /* 0x000fe40008706670 */
[----:B------:R-:W-:Y:S02]  /*1710*/  UIMAD.WIDE.U32 UR12, UR5, UR8, URZ ;  /* 0x00000008050c72a5 */ /* 0x000fe4000f8e00ff */
[----:B------:R-:W-:Y:S01]  /*1720*/  UIADD3 UR10, UPT, UPT, -UR4, URZ, URZ ;  /* 0x000000ff040a7290 */ /* 0x000fe2000fffe1ff */
[----:B------:R-:W-:Y:S01]  /*1730*/  UMOV UR8, UR11 ;  /* 0x0000000b00087c82 */ /* 0x000fe20008000000 */
[----:B------:R-:W-:Y:S02]  /*1740*/  UIADD3 UR11, UPT, UPT, -UR5, URZ, URZ ;  /* 0x000000ff050b7290 */ /* 0x000fe4000fffe1ff */
[----:B------:R-:W-:-:S03]  /*1750*/  USHF.R.U32.HI UR8, URZ, UR9, UR8 ;  /* 0x00000009ff087299 */ /* 0x000fc60008011608 */
[----:B------:R-:W-:Y:S01]  /*1760*/  @!UP0 UMOV UR7, UR13 ;  /* 0x0000000d00078c82 */ /* 0x000fe20008000000 */
[----:B------:R-:W-:Y:S02]  /*1770*/  UIMAD UR20, UR14, UR10, UR20 ;  /* 0x0000000a0e1472a4 */ /* 0x000fe4000f8e0214 */
[----:B------:R-:W-:Y:S02]  /*1780*/  USEL UR8, UR4, UR8, !UP2 ;  /* 0x0000000804087287 */ /* 0x000fe4000d000000 */
[----:B------:R-:W-:Y:S02]  /*1790*/  @!UP0 USHF.R.U32.HI UR7, URZ, UR9, UR7 ;  /* 0x00000009ff078299 */ /* 0x000fe40008011607 */
[----:B------:R-:W-:Y:S02]  /*17a0*/  UIADD3 UR9, UPT, UPT, -UR8, URZ, URZ ;  /* 0x000000ff08097290 */ /* 0x000fe4000fffe1ff */
[----:B------:R-:W-:Y:S02]  /*17b0*/  @!UP0 USEL UR7, UR5, UR7, !UP2 ;  /* 0x0000000705078287 */ /* 0x000fe4000d000000 */
[----:B------:R-:W-:-:S02]  /*17c0*/  UIMAD UR9, UR21, UR9, UR4 ;  /* 0x00000009150972a4 */ /* 0x000fc4000f8e0204 */
[----:B------:R-:W-:Y:S02]  /*17d0*/  @!UP0 UIADD3 UR8, UPT, UPT, UR8, -UR7, URZ ;  /* 0x8000000708088290 */ /* 0x000fe4000fffe0ff */
[----:B------:R-:W-:Y:S02]  /*17e0*/  @!UP0 UIMAD UR6, UR9, UR6, UR7 ;  /* 0x00000006090682a4 */ /* 0x000fe4000f8e0207 */
[----:B------:R-:W-:Y:S02]  /*17f0*/  @!UP0 UIMAD UR4, UR8, UR21, UR5 ;  /* 0x00000015080482a4 */ /* 0x000fe4000f8e0205 */
[----:B------:R-:W-:Y:S02]  /*1800*/  UIMAD UR16, UR27, UR11, UR16 ;  /* 0x0000000b1b1072a4 */ /* 0x000fe4000f8e0210 */
[----:B------:R-:W-:Y:S01]  /*1810*/  UIMAD UR20, UR4, UR14, UR20 ;  /* 0x0000000e041472a4 */ /* 0x000fe2000f8e0214 */
[----:B------:R-:W-:Y:S02]  /*1820*/  @!UP0 UMOV UR5, UR6 ;  /* 0x0000000600058c82 */ /* 0x000fe40008000000 */
[----:B------:R-:W-:-:S12]  /*1830*/  UIMAD UR16, UR5, UR27, UR16 ;  /* 0x0000001b051072a4 */ /* 0x000fd8000f8e0210 */
.L_x_19:
[----:B------:R-:W-:Y:S02]  /*1840*/  UISETP.NE.AND UP1, UPT, UR28, 0x1, UPT ;  /* 0x000000011c00788c */ /* 0x000fe4000bf25270 */
[----:B------:R-:W-:Y:S02]  /*1850*/  UISETP.NE.AND UP0, UPT, UR17, 0x2, UPT ;  /* 0x000000021100788c */ /* 0x000fe4000bf05270 */
[----:B------:R-:W-:-:S05]  /*1860*/  ULOP3.LUT UR24, UR26, 0x700, URZ, 0xc0, !UPT ;  /* 0x000007001a187892 */ /* 0x000fca000f8ec0ff */
[----:B------:R-:W-:Y:S07]  /*1870*/  BRA.U UP1, `(.L_x_20) ;  /* 0x0000000101447547 */ /* 0x000fee000b800000 */
[----:B------:R-:W1:Y:S01]  /*1880*/  LDCU.128 UR8, c[0x0][0xb10] ;  /* 0x00016200ff0877ac */ /* 0x000e620008000c00 */
[----:B------:R-:W2:Y:S01]  /*1890*/  LDCU UR12, c[0x0][0xb0c] ;  /* 0x00016180ff0c77ac */ /* 0x000ea20008000800 */
[----:B------:R-:W3:Y:S01]  /*18a0*/  LDCU UR13, c[0x0][0xb20] ;  /* 0x00016400ff0d77ac */ /* 0x000ee20008000800 */
[----:B-1----:R-:W-:Y:S02]  /*18b0*/  UIMAD.WIDE.U32 UR6, UR16, UR8, URZ ;  /* 0x00000008100672a5 */ /* 0x002fe4000f8e00ff */
[----:B------:R-:W-:Y:S02]  /*18c0*/  UIMAD.WIDE.U32 UR4, UR20, UR11, URZ ;  /* 0x0000000b140472a5 */ /* 0x000fe4000f8e00ff */
[----:B--2---:R-:W-:Y:S02]  /*18d0*/  UISETP.NE.AND UP2, UPT, UR12, 0x1, UPT ;  /* 0x000000010c00788c */ /* 0x004fe4000bf45270 */
[----:B------:R-:W-:Y:S01]  /*18e0*/  UISETP.NE.AND UP1, UPT, UR10, 0x1, UPT ;  /* 0x000000010a00788c */ /* 0x000fe2000bf25270 */
[----:B------:R-:W-:-:S02]  /*18f0*/  UMOV UR6, UR7 ;  /* 0x0000000700067c82 */ /* 0x000fc40008000000 */
[----:B------:R-:W-:Y:S01]  /*1900*/  UMOV UR4, UR5 ;  /* 0x0000000500047c82 */ /* 0x000fe20008000000 */
[----:B------:R-:W-:Y:S02]  /*1910*/  USHF.R.U32.HI UR6, URZ, UR9, UR6 ;  /* 0x00000009ff067299 */ /* 0x000fe40008011606 */
[----:B---3--:R-:W-:Y:S02]  /*1920*/  USHF.R.U32.HI UR4, URZ, UR13, UR4 ;  /* 0x0000000dff047299 */ /* 0x008fe40008011604 */
[----:B------:R-:W-:Y:S02]  /*1930*/  USEL UR5, UR16, UR6, !UP2 ;  /* 0x0000000610057287 */ /* 0x000fe4000d000000 */
[----:B------:R-:W-:-:S04]  /*1940*/  USEL UR4, UR20, UR4, !UP1 ;  /* 0x0000000414047287 */ /* 0x000fc8000c800000 */
[----:B------:R-:W-:Y:S02]  /*1950*/  UIADD3 UR6, UPT, UPT, UR5, -UR4, URZ ;  /* 0x8000000405067290 */ /* 0x000fe4000fffe0ff */
[----:B------:R-:W-:Y:S02]  /*1960*/  UIADD3 UR4, UPT, UPT, -UR5, UR4, URZ ;  /* 0x0000000405047290 */ /* 0x000fe4000fffe1ff */
[----:B------:R-:W-:Y:S02]  /*1970*/  UIMAD UR20, UR6, UR10, UR20 ;  /* 0x0000000a061472a4 */ /* 0x000fe4000f8e0214 */
[----:B------:R-:W-:-:S12]  /*1980*/  UIMAD UR16, UR4, UR12, UR16 ;  /* 0x0000000c041072a4 */ /* 0x000fd8000f8e0210 */
.L_x_20:
[----:B------:R-:W-:Y:S05]  /*1990*/  BRA.U !UP5, `(.L_x_21) ;  /* 0x000000010d0c7547 */ /* 0x000fea000b800000 */
[----:B------:R-:W-:Y:S01]  /*19a0*/  UCGABAR_WAIT ;  /* 0x0000000000007dc7 */ /* 0x000fe20008000000 */
[----:B------:R-:W-:Y:S01]  /*19b0*/  CCTL.IVALL ;  /* 0x00000000ff00798f */ /* 0x000fe20002000000 */
[----:B------:R-:W-:Y:S05]  /*19c0*/  BRA `(.L_x_22) ;  /* 0x0000000000047947 */ /* 0x000fea0003800000 */
.L_x_21:
[----:B------:R-:W-:Y:S06]  /*19d0*/  BAR.SYNC.DEFER_BLOCKING 0x0 ;  /* 0x0000000000007b1d */ /* 0x000fec0000010000 */
.L_x_22:
[----:B------:R-:W-:Y:S05]  /*19e0*/  BRA.U UP0, `(.L_x_23) ;  /* 0x0000001d00047547 */ /* 0x000fea000b800000 */
[----:B------:R-:W1:Y:S01]  /*19f0*/  LDCU UR6, c[0x0][0x38c] ;  /* 0x00007180ff0677ac */ /* 0x000e620008000800 */
[----:B------:R-:W-:Y:S01]  /*1a00*/  PLOP3.LUT P1, PT, PT, PT, UP3, 0x80, 0x8 ;  /* 0x000000000008781c */ /* 0x000fe20003f2f038 */
[----:B------:R-:W-:Y:S01]  /*1a10*/  IMAD.MOV.U32 R12, RZ, RZ, 0x1 ;  /* 0x00000001ff0c7424 */ /* 0x000fe200078e00ff */
[----:B------:R-:W-:Y:S01]  /*1a20*/  ISETP.EQ.OR P2, PT, R0, RZ, P3 ;  /* 0x000000ff0000720c */ /* 0x000fe20001f42670 */
[----:B------:R-:W-:Y:S01]  /*1a30*/  UISETP.NE.AND UP1, UPT, UR17, URZ, UPT ;  /* 0x000000ff1100728c */ /* 0x000fe2000bf25270 */
[----:B------:R-:W-:Y:S02]  /*1a40*/  PLOP3.LUT P1, PT, P1, PT, PT, 0x8, 0x80 ;  /* 0x000000000080781c */ /* 0x000fe40000f2e170 */
[----:B------:R-:W-:Y:S01]  /*1a50*/  CS2R R10, SRZ ;  /* 0x00000000000a7805 */ /* 0x000fe2000001ff00 */
[----:B------:R-:W-:Y:S01]  /*1a60*/  IMAD.MOV.U32 R9, RZ, RZ, RZ ;  /* 0x000000ffff097224 */ /* 0x000fe200078e00ff */
[----:B------:R-:W2:Y:S01]  /*1a70*/  LDCU UR39, c[0x0][0x370] ;  /* 0x00006e00ff2777ac */ /* 0x000ea20008000800 */
[----:B------:R-:W-:Y:S01]  /*1a80*/  IMAD.MOV.U32 R8, RZ, RZ, 0x1 ;  /* 0x00000001ff087424 */ /* 0x000fe200078e00ff */
[----:B------:R-:W-:Y:S01]  /*1a90*/  USEL UR25, UR43, 0x2, UP1 ;  /* 0x000000022b197887 */ /* 0x000fe20008800000 */
[----:B------:R-:W3:Y:S01]  /*1aa0*/  LDCU.64 UR28, c[0x0][0x348] ;  /* 0x00006900ff1c77ac */ /* 0x000ee20008000a00 */
[----:B-1----:R-:W-:-:S02]  /*1ab0*/  UIADD3 UR5, UPT, UPT, UR6, 0x1f, URZ ;  /* 0x0000001f06057890 */ /* 0x002fc4000fffe0ff */
[----:B------:R-:W-:Y:S02]  /*1ac0*/  USHF.R.U32.HI UR44, URZ, 0x5, UR24 ;  /* 0x00000005ff2c7899 */ /* 0x000fe40008011618 */
[----:B------:R-:W-:Y:S02]  /*1ad0*/  USHF.R.S32.HI UR4, URZ, 0x1f, UR5 ;  /* 0x0000001fff047899 */ /* 0x000fe40008011405 */
[----:B------:R-:W-:Y:S02]  /*1ae0*/  UIADD3 UR46, UPT, UPT, UR6, 0x3e, URZ ;  /* 0x0000003e062e7890 */ /* 0x000fe4000fffe0ff */
[----:B------:R-:W-:Y:S01]  /*1af0*/  ULEA.HI UR4, UR4, UR5, URZ, 0x5 ;  /* 0x0000000504047291 */ /* 0x000fe2000f8f28ff */
[----:B------:R-:W1:Y:S03]  /*1b00*/  LDCU UR38, c[0x0][0x374] ;  /* 0x00006e80ff2677ac */ /* 0x000e660008000800 */
[----:B------:R-:W-:-:S02]  /*1b10*/  USHF.R.S32.HI UR41, URZ, 0x5, UR4 ;  /* 0x00000005ff297899 */ /* 0x000fc40008011404 */
[----:B------:R-:W-:Y:S02]  /*1b20*/  UIADD3 UR4, UPT, UPT, UR6, -0x1, URZ ;  /* 0xffffffff06047890 */ /* 0x000fe4000fffe0ff */
[----:B------:R-:W-:Y:S02]  /*1b30*/  UISETP.LT.U32.AND UP0, UPT, UR41, 0x14, UPT ;  /* 0x000000142900788c */ /* 0x000fe4000bf01070 */
[----:B------:R-:W-:Y:S02]  /*1b40*/  UISETP.GE.U32.AND UP2, UPT, UR4, -0x3f, UPT ;  /* 0xffffffc10400788c */ /* 0x000fe4000bf46070 */
[----:B------:R-:W-:Y:S01]  /*1b50*/  USEL UR40, UR41, 0x14, UP0 ;  /* 0x0000001429287887 */ /* 0x000fe20008000000 */
[----:B------:R-:W-:-:S03]  /*1b60*/  UMOV UR5, URZ ;  /* 0x000000ff00057c82 */ /* 0x000fc60008000000 */
[----:B------:R-:W-:Y:S02]  /*1b70*/  UIADD3 UR21, UPT, UPT, UR40, -0x1, URZ ;  /* 0xffffffff28157890 */ /* 0x000fe4000fffe0ff */
[----:B------:R-:W-:-:S03]  /*1b80*/  UIADD3 UR43, UPT, UPT, UR41, -UR40, URZ ;  /* 0x80000028292b7290 */ /* 0x000fc6000fffe0ff */
[----:B------:R-:W-:-:S04]  /*1b90*/  @UP2 UIADD3 UR21, UPT, UPT, UR40, URZ, URZ ;  /* 0x000000ff28152290 */ /* 0x000fc8000fffe0ff */
[----:B-123--:R-:W-:-:S12]  /*1ba0*/  UIADD3 UR21, UPT, UPT, UR21, 0x1, URZ ;  /* 0x0000000115157890 */ /* 0x00efd8000fffe0ff */
.L_x_43:
[----:B------:R-:W-:Y:S01]  /*1bb0*/  UISETP.NE.AND UP0, UPT, UR45, URZ, UPT ;  /* 0x000000ff2d00728c */ /* 0x000fe2000bf05270 */
[----:B------:R-:W1:Y:S08]  /*1bc0*/  S2UR UR45, SR_CgaCtaId ;  /* 0x00000000002d79c3 */ /* 0x000e700000008800 */
[----:B------:R-:W-:Y:S05]  /*1bd0*/  BRA.U UP0, `(.L_x_24) ;  /* 0x0000000100347547 */ /* 0x000fea000b800000 */
[----:B------:R-:W2:Y:S01]  /*1be0*/  S2R R0, SR_CgaCtaId ;  /* 0x0000000000007919 */ /* 0x000ea20000008800 */
[----:B------:R-:W-:-:S04]  /*1bf0*/  MOV R2, 0x400 ;  /* 0x0000040000027802 */ /* 0x000fc80000000f00 */
[----:B--2---:R-:W-:Y:S02]  /*1c00*/  LEA R0, R0, R2, 0x18 ;  /* 0x0000000200007211 */ /* 0x004fe400078ec0ff */
[----:B------:R-:W-:-:S03]  /*1c10*/  SHF.L.U32 R2, R8, 0x1f, RZ ;  /* 0x0000001f08027819 */ /* 0x000fc600000006ff */
[----:B------:R-:W-:-:S04]  /*1c20*/  IMAD R0, R9, 0x8, R0 ;  /* 0x0000000809007824 */ /* 0x000fc800078e0200 */
[----:B------:R-:W2:Y:S02]  /*1c30*/  SYNCS.PHASECHK.TRANS64.TRYWAIT P0, [R0+URZ+0x200], R2 ;  /* 0x00020002000075a7 */ /* 0x000ea400080011ff */
[----:B--2---:R-:W-:Y:S05]  /*1c40*/  @!P0 BRA `(.L_x_25) ;  /* 0x0000008400948947 */ /* 0x004fea0003800000 */
.L_x_149:
[----:B------:R-:W-:Y:S01]  /*1c50*/  VIADD R9, R9, 0x1 ;  /* 0x0000000109097836 */ /* 0x000fe20000000000 */
[----:B------:R2:W-:Y:S04]  /*1c60*/  SYNCS.ARRIVE.TRANS64.A1T0 RZ, [R0+URZ+0x1f0], RZ ;  /* 0x0001f0ff00ff79a7 */ /* 0x0005e800081000ff */
[----:B------:R-:W-:-:S04]  /*1c70*/  ISETP.NE.AND P0, PT, R9, 0x2, PT ;  /* 0x000000020900780c */ /* 0x000fc80003f05270 */
[----:B------:R-:W-:Y:S02]  /*1c80*/  SEL R9, R9, RZ, P0 ;  /* 0x000000ff09097207 */ /* 0x000fe40000000000 */
[----:B--2---:R-:W-:-:S04]  /*1c90*/  SEL R0, RZ, 0x1, P0 ;  /* 0x00000001ff007807 */ /* 0x004fc80000000000 */
[----:B------:R-:W-:-:S07]  /*1ca0*/  LOP3.LUT R8, R8, R0, RZ, 0x3c, !PT ;  /* 0x0000000008087212 */ /* 0x000fce00078e3cff */
.L_x_24:
[----:B------:R-:W-:Y:S01]  /*1cb0*/  UMOV UR6, 0x400 ;  /* 0x0000040000067882 */ /* 0x000fe20000000000 */
[----:B------:R-:W-:Y:S01]  /*1cc0*/  SHF.L.U32 R0, R12, 0x1f, RZ ;  /* 0x0000001f0c007819 */ /* 0x000fe200000006ff */
[----:B-1----:R-:W-:Y:S02]  /*1cd0*/  ULEA UR6, UR45, UR6, 0x18 ;  /* 0x000000062d067291 */ /* 0x002fe4000f8ec0ff */
[----:B------:R-:W-:Y:S02]  /*1ce0*/  UISETP.GE.U32.AND UP0, UPT, UR46, 0x3f, UPT ;  /* 0x0000003f2e00788c */ /* 0x000fe4000bf06070 */
[----:B------:R-:W-:Y:S02]  /*1cf0*/  ULEA UR4, UR5, UR6, 0x3 ;  /* 0x0000000605047291 */ /* 0x000fe4000f8e18ff */
[----:B------:R-:W-:Y:S02]  /*1d00*/  USHF.L.U32 UR11, UR20, 0x8, URZ ;  /* 0x00000008140b7899 */ /* 0x000fe400080006ff */
[----:B------:R-:W-:Y:S01]  /*1d10*/  ULEA UR35, UR16, UR44, 0x6 ;  /* 0x0000002c10237291 */ /* 0x000fe2000f8e30ff */
[----:B------:R-:W-:-:S04]  /*1d20*/  UMOV UR13, URZ ;  /* 0x000000ff000d7c82 */ /* 0x000fc80008000000 */
[----:B------:R1:W2:Y:S01]  /*1d30*/  SYNCS.PHASECHK.TRANS64.TRYWAIT P0, [UR4+0xa0], R0 ;  /* 0x0000a000ff0075a7 */ /* 0x0002a20008001104 */
[----:B------:R-:W-:Y:S06]  /*1d40*/  BRA.U !UP0, `(.L_x_26) ;  /* 0x0000000108bc7547 */ /* 0x000fec000b800000 */
[----:B------:R-:W-:Y:S01]  /*1d50*/  UMOV UR7, URZ ;  /* 0x000000ff00077c82 */ /* 0x000fe20008000000 */
[----:B------:R-:W-:-:S05]  /*1d60*/  UMOV UR4, UR5 ;  /* 0x0000000500047c82 */ /* 0x000fca0008000000 */
.L_x_32:
[----:B------:R-:W-:Y:S01]  /*1d70*/  ULEA UR33, UR4, UR6, 0x3 ;  /* 0x0000000604217291 */ /* 0x000fe2000f8e18ff */
[----:B--2---:R-:W-:Y:S01]  /*1d80*/  @!P3 MOV R2, 0x2800 ;  /* 0x000028000002b802 */ /* 0x004fe20000000f00 */
[----:B--2-4-:R-:W-:Y:S10]  /*1d90*/  @P0 BRA `(.L_x_27) ;  /* 0x00000000000c0947 */ /* 0x014ff40003800000 */
[----:B------:R-:W-:-:S04]  /*1da0*/  SHF.L.U32 R3, R12, 0x1f, RZ ;  /* 0x0000001f0c037819 */ /* 0x000fc800000006ff */
[----:B------:R-:W2:Y:S02]  /*1db0*/  SYNCS.PHASECHK.TRANS64.TRYWAIT P0, [UR33+0xa0], R3 ;  /* 0x0000a003ff0075a7 */ /* 0x000ea40008001121 */
[----:B--2---:R-:W-:Y:S05]  /*1dc0*/  @!P0 BRA `(.L_x_28) ;  /* 0x0000008400488947 */ /* 0x004fea0003800000 */
.L_x_27:
[----:B------:R2:W-:Y:S01]  /*1dd0*/  @!P3 SYNCS.ARRIVE.TRANS64 RZ, [UR33], R2 ;  /* 0x00000002ffffb9a7 */ /* 0x0005e20008000021 */
[----:B------:R-:W-:-:S04]  /*1de0*/  ULOP3.LUT UR5, UR25, 0x2, URZ, 0xfc, !UPT ;  /* 0x0000000219057892 */ /* 0x000fc8000f8efcff */
[----:B------:R-:W-:-:S09]  /*1df0*/  UISETP.NE.AND UP0, UPT, UR5, 0x2, UPT ;  /* 0x000000020500788c */ /* 0x000fd2000bf05270 */
[----:B------:R-:W-:Y:S05]  /*1e00*/  BRA.U UP0, `(.L_x_29) ;  /* 0x0000000100047547 */ /* 0x000fea000b800000 */
[----:B------:R-:W-:Y:S05]  /*1e10*/  BPT.TRAP 0x1 ;  /* 0x000000040000795c */ /* 0x000fea0000300000 */
.L_x_29:
[----:B------:R-:W-:Y:S04]  /*1e20*/  BSSY.RECONVERGENT B0, `(.L_x_30) ;  /* 0x0000003000007945 */ /* 0x000fe80003800200 */
[----:B------:R-:W-:Y:S05]  /*1e30*/  @P2 BRA `(.L_x_31) ;  /* 0x0000000000042947 */ /* 0x000fea0003800000 */
[----:B------:R-:W-:Y:S05]  /*1e40*/  BPT.TRAP 0x1 ;  /* 0x000000040000795c */ /* 0x000fea0000300000 */
.L_x_31:
[----:B------:R-:W-:Y:S05]  /*1e50*/  BSYNC.RECONVERGENT B0 ;  /* 0x0000000000007941 */ /* 0x000fea0003800200 */
.L_x_30:
[----:B------:R-:W-:Y:S02]  /*1e60*/  UIADD3 UR5, UPT, UPT, UR4, 0x1, URZ ;  /* 0x0000000104057890 */ /* 0x000fe4000fffe0ff */
[----:B------:R-:W-:Y:S02]  /*1e70*/  ULEA UR32, UR4, UR24, 0xb ;  /* 0x0000001804207291 */ /* 0x000fe4000f8e58ff */
[----:B------:R-:W-:Y:S02]  /*1e80*/  UISETP.NE.AND UP0, UPT, UR5, 0x14, UPT ;  /* 0x000000140500788c */ /* 0x000fe4000bf05270 */
[----:B------:R-:W-:Y:S02]  /*1e90*/  UIADD3 UR16, UP1, UPT, UR28, 0x80, URZ ;  /* 0x000000801c107890 */ /* 0x000fe4000ff3e0ff */
[----:B------:R-:W-:Y:S02]  /*1ea0*/  USEL UR9, URZ, 0x1, UP0 ;  /* 0x00000001ff097887 */ /* 0x000fe40008000000 */
[----:B------:R-:W-:-:S02]  /*1eb0*/  USEL UR5, UR5, URZ, UP0 ;  /* 0x000000ff05057287 */ /* 0x000fc40008000000 */
[----:B------:R-:W-:Y:S02]  /*1ec0*/  UIADD3 UR14, UP0, UPT, UR28, 0x180, URZ ;  /* 0x000001801c0e7890 */ /* 0x000fe4000ff1e0ff */
[----:B------:R-:W-:Y:S01]  /*1ed0*/  ULEA UR8, UR5, UR6, 0x3 ;  /* 0x0000000605087291 */ /* 0x000fe2000f8e18ff */
[----:B------:R-:W-:Y:S01]  /*1ee0*/  LOP3.LUT R12, R12, UR9, RZ, 0x3c, !PT ;  /* 0x000000090c0c7c12 */ /* 0x000fe2000f8e3cff */
[----:B------:R-:W-:Y:S02]  /*1ef0*/  USHF.L.U32 UR34, UR7, 0x5, URZ ;  /* 0x0000000507227899 */ /* 0x000fe400080006ff */
[----:B------:R-:W-:Y:S01]  /*1f00*/  UIADD3.X UR17, UPT, UPT, URZ, UR29, URZ, UP1, !UPT ;  /* 0x0000001dff117290 */ /* 0x000fe20008ffe4ff */
[----:B-1----:R-:W-:Y:S01]  /*1f10*/  SHF.L.U32 R0, R12, 0x1f, RZ ;  /* 0x0000001f0c007819 */ /* 0x002fe200000006ff */
[----:B------:R-:W-:Y:S02]  /*1f20*/  UIADD3 UR32, UPT, UPT, UR6, 0x6600, UR32 ;  /* 0x0000660006207890 */ /* 0x000fe4000fffe020 */
[----:B------:R-:W-:Y:S01]  /*1f30*/  UIADD3.X UR15, UPT, UPT, URZ, UR29, URZ, UP0, !UPT ;  /* 0x0000001dff0f7290 */ /* 0x000fe200087fe4ff */
[----:B------:R3:W4:Y:S01]  /*1f40*/  SYNCS.PHASECHK.TRANS64.TRYWAIT P0, [UR8+0xa0], R0 ;  /* 0x0000a000ff0075a7 */ /* 0x0007220008001108 */
[----:B------:R-:W-:Y:S01]  /*1f50*/  ULEA UR8, UR4, UR6, 0xd ;  /* 0x0000000604087291 */ /* 0x000fe2000f8e68ff */
[----:B------:R-:W-:Y:S01]  /*1f60*/  UMOV UR13, 0xff0000 ;  /* 0x00ff0000000d7882 */ /* 0x000fe20000000000 */
[----:B------:R-:W-:-:S02]  /*1f70*/  UMOV UR18, 0x0 ;  /* 0x0000000000127882 */ /* 0x000fc40000000000 */
[----:B------:R-:W-:Y:S01]  /*1f80*/  UIADD3 UR8, UPT, UPT, UR8, 0x10600, URZ ;  /* 0x0001060008087890 */ /* 0x000fe2000fffe0ff */
[----:B------:R-:W-:Y:S01]  /*1f90*/  UMOV UR19, 0x10000000 ;  /* 0x1000000000137882 */ /* 0x000fe20000000000 */
[----:B------:R-:W-:Y:S01]  /*1fa0*/  UMOV UR12, UR36 ;  /* 0x00000024000c7c82 */ /* 0x000fe20008000000 */
[----:B------:R-:W-:Y:S01]  /*1fb0*/  UMOV UR9, UR33 ;  /* 0x0000002100097c82 */ /* 0x000fe20008000000 */
[----:B------:R-:W-:Y:S01]  /*1fc0*/  UMOV UR10, UR34 ;  /* 0x00000022000a7c82 */ /* 0x000fe20008000000 */
[----:B------:R1:W-:Y:S01]  /*1fd0*/  UTMALDG.3D.MULTICAST [UR32], [UR16], UR13, desc[UR18] ;  /* 0x00001220100073b4 */ /* 0x0003e2000801180d */
[----:B------:R-:W-:Y:S01]  /*1fe0*/  UIADD3 UR7, UPT, UPT, UR7, 0x1, URZ ;  /* 0x0000000107077890 */ /* 0x000fe2000fffe0ff */
[----:B------:R-:W-:-:S03]  /*1ff0*/  UMOV UR4, UR5 ;  /* 0x0000000500047c82 */ /* 0x000fc60008000000 */
[----:B------:R-:W-:Y:S01]  /*2000*/  UISETP.NE.AND UP0, UPT, UR7, UR21, UPT ;  /* 0x000000150700728c */ /* 0x000fe2000bf05270 */
[----:B------:R3:W-:Y:S01]  /*2010*/  UTMALDG.3D [UR8], [UR14], desc[UR18] ;  /* 0x000012080e0075b4 */ /* 0x0007e20008011000 */
[----:B-1----:R-:W-:-:S07]  /*2020*/  UMOV UR13, UR21 ;  /* 0x00000015000d7c82 */ /* 0x002fce0008000000 */
[----:B---3--:R-:W-:Y:S05]  /*2030*/  BRA.U UP0, `(.L_x_32) ;  /* 0xfffffffd004c7547 */ /* 0x008fea000b83ffff */
.L_x_26:
[----:B------:R-:W-:Y:S01]  /*2040*/  ULEA UR4, UR5, UR6, 0x3 ;  /* 0x0000000605047291 */ /* 0x000fe2000f8e18ff */
[----:B-1----:R-:W-:Y:S01]  /*2050*/  SHF.L.U32 R0, R12, 0x1f, RZ ;  /* 0x0000001f0c007819 */ /* 0x002fe200000006ff */
[----:B------:R-:W-:Y:S01]  /*2060*/  @!P1 SYNCS.ARRIVE.TRANS64.A1T0 RZ, [UR6+0x188], RZ ;  /* 0x000188ffffff99a7 */ /* 0x000fe20008100006 */
[----:B------:R-:W-:-:S06]  /*2070*/  UISETP.GT.AND UP0, UPT, UR41, UR40, UPT ;  /* 0x000000282900728c */ /* 0x000fcc000bf04270 */
[----:B--2-4-:R1:W2:Y:S03]  /*2080*/  SYNCS.PHASECHK.TRANS64.TRYWAIT P0, [UR4+0xa0], R0 ;  /* 0x0000a000ff0075a7 */ /* 0x0142a60008001104 */
[----:B------:R-:W-:Y:S05]  /*2090*/  BRA.U !UP0, `(.L_x_33) ;  /* 0x0000000108c07547 */ /* 0x000fea000b800000 */
[----:B------:R-:W-:Y:S01]  /*20a0*/  UIADD3 UR26, UPT, UPT, UR43, UR13, URZ ;  /* 0x0000000d2b1a7290 */ /* 0x000fe2000fffe0ff */
[----:B------:R-:W-:-:S11]  /*20b0*/  UMOV UR4, UR5 ;  /* 0x0000000500047c82 */ /* 0x000fd60008000000 */
.L_x_39:
[----:B------:R-:W-:Y:S01]  /*20c0*/  ULEA UR17, UR4, UR6, 0x3 ;  /* 0x0000000604117291 */ /* 0x000fe2000f8e18ff */
[----:B--2---:R-:W-:Y:S01]  /*20d0*/  @!P3 MOV R2, 0x2800 ;  /* 0x000028000002b802 */ /* 0x004fe20000000f00 */
[----:B--2-4-:R-:W-:Y:S10]  /*20e0*/  @P0 BRA `(.L_x_34) ;  /* 0x00000000000c0947 */ /* 0x014ff40003800000 */
[----:B------:R-:W-:-:S04]  /*20f0*/  SHF.L.U32 R3, R12, 0x1f, RZ ;  /* 0x0000001f0c037819 */ /* 0x000fc800000006ff */
[----:B------:R-:W2:Y:S02]  /*2100*/  SYNCS.PHASECHK.TRANS64.TRYWAIT P0, [UR17+0xa0], R3 ;  /* 0x0000a003ff0075a7 */ /* 0x000ea40008001111 */
[----:B--2---:R-:W-:Y:S05]  /*2110*/  @!P0 BRA `(.L_x_35) ;  /* 0x00000080008c8947 */ /* 0x004fea0003800000 */
.L_x_34:
[----:B------:R2:W-:Y:S01]  /*2120*/  @!P3 SYNCS.ARRIVE.TRANS64 RZ, [UR17], R2 ;  /* 0x00000002ffffb9a7 */ /* 0x0005e20008000011 */
[----:B------:R-:W-:-:S04]  /*2130*/  ULOP3.LUT UR5, UR25, 0x2, URZ, 0xfc, !UPT ;  /* 0x0000000219057892 */ /* 0x000fc8000f8efcff */
[----:B------:R-:W-:-:S09]  /*2140*/  UISETP.NE.AND UP0, UPT, UR5, 0x2, UPT ;  /* 0x000000020500788c */ /* 0x000fd2000bf05270 */
[----:B------:R-:W-:Y:S05]  /*2150*/  BRA.U UP0, `(.L_x_36) ;  /* 0x0000000100047547 */ /* 0x000fea000b800000 */
[----:B------:R-:W-:Y:S05]  /*2160*/  BPT.TRAP 0x1 ;  /* 0x000000040000795c */ /* 0x000fea0000300000 */
.L_x_36:
[----:B------:R-:W-:Y:S04]  /*2170*/  BSSY.RECONVERGENT B0, `(.L_x_37) ;  /* 0x0000003000007945 */ /* 0x000fe80003800200 */
[----:B------:R-:W-:Y:S05]  /*2180*/  @P2 BRA `(.L_x_38) ;  /* 0x0000000000042947 */ /* 0x000fea0003800000 */
[----:B------:R-:W-:Y:S05]  /*2190*/  BPT.TRAP 0x1 ;  /* 0x000000040000795c */ /* 0x000fea0000300000 */
.L_x_38:
[----:B------:R-:W-:Y:S05]  /*21a0*/  BSYNC.RECONVERGENT B0 ;  /* 0x0000000000007941 */ /* 0x000fea0003800200 */
.L_x_37:
[----:B------:R-:W-:Y:S02]  /*21b0*/  UIADD3 UR5, UPT, UPT, UR4, 0x1, URZ ;  /* 0x0000000104057890 */ /* 0x000fe4000fffe0ff */
[----:B------:R-:W-:Y:S02]  /*21c0*/  ULEA UR16, UR4, UR24, 0xb ;  /* 0x0000001804107291 */ /* 0x000fe4000f8e58ff */
[----:B------:R-:W-:Y:S02]  /*21d0*/  UISETP.NE.AND UP0, UPT, UR5, 0x14, UPT ;  /* 0x000000140500788c */ /* 0x000fe4000bf05270 */
[----:B------:R-:W-:Y:S02]  /*21e0*/  UIADD3 UR22, UP1, UPT, UR28, 0x80, URZ ;  /* 0x000000801c167890 */ /* 0x000fe4000ff3e0ff */
[----:B------:R-:W-:Y:S02]  /*21f0*/  USEL UR8, URZ, 0x1, UP0 ;  /* 0x00000001ff087887 */ /* 0x000fe40008000000 */
[----:B------:R-:W-:-:S02]  /*2200*/  USEL UR5, UR5, URZ, UP0 ;  /* 0x000000ff05057287 */ /* 0x000fc40008000000 */
[----:B------:R-:W-:Y:S02]  /*2210*/  UIADD3 UR14, UP0, UPT, UR28, 0x180, URZ ;  /* 0x000001801c0e7890 */ /* 0x000fe4000ff1e0ff */
[----:B------:R-:W-:Y:S01]  /*2220*/  LOP3.LUT R12, R12, UR8, RZ, 0x3c, !PT ;  /* 0x000000080c0c7c12 */ /* 0x000fe2000f8e3cff */
[----:B------:R-:W-:Y:S02]  /*2230*/  ULEA UR7, UR5, UR6, 0x3 ;  /* 0x0000000605077291 */ /* 0x000fe4000f8e18ff */
[----:B------:R-:W-:Y:S01]  /*2240*/  ULEA UR8, UR4, UR6, 0xd ;  /* 0x0000000604087291 */ /* 0x000fe2000f8e68ff */
[----:B-1----:R-:W-:Y:S01]  /*2250*/  SHF.L.U32 R0, R12, 0x1f, RZ ;  /* 0x0000001f0c007819 */ /* 0x002fe200000006ff */
[----:B------:R-:W-:Y:S02]  /*2260*/  USHF.L.U32 UR18, UR13, 0x5, URZ ;  /* 0x000000050d127899 */ /* 0x000fe400080006ff */
[----:B------:R-:W-:Y:S02]  /*2270*/  UIADD3 UR16, UPT, UPT, UR6, 0x6600, UR16 ;  /* 0x0000660006107890 */ /* 0x000fe4000fffe010 */
[----:B------:R-:W-:Y:S01]  /*2280*/  UIADD3.X UR23, UPT, UPT, URZ, UR29, URZ, UP1, !UPT ;  /* 0x0000001dff177290 */ /* 0x000fe20008ffe4ff */
[----:B------:R3:W4:Y:S01]  /*2290*/  SYNCS.PHASECHK.TRANS64.TRYWAIT P0, [UR7+0xa0], R0 ;  /* 0x0000a000ff0075a7 */ /* 0x0007220008001107 */
[----:B------:R-:W-:-:S02]  /*22a0*/  UIADD3 UR8, UPT, UPT, UR8, 0x10600, URZ ;  /* 0x0001060008087890 */ /* 0x000fc4000fffe0ff */
[----:B------:R-:W-:Y:S01]  /*22b0*/  UIADD3.X UR15, UPT, UPT, URZ, UR29, URZ, UP0, !UPT ;  /* 0x0000001dff0f7290 */ /* 0x000fe200087fe4ff */
[----:B------:R-:W-:Y:S01]  /*22c0*/  UMOV UR7, 0xff0000 ;  /* 0x00ff000000077882 */ /* 0x000fe20000000000 */
[----:B------:R-:W-:Y:S01]  /*22d0*/  UMOV UR30, 0x0 ;  /* 0x00000000001e7882 */ /* 0x000fe20000000000 */
[----:B------:R-:W-:Y:S01]  /*22e0*/  UMOV UR31, 0x10000000 ;  /* 0x10000000001f7882 */ /* 0x000fe20000000000 */
[----:B------:R-:W-:Y:S01]  /*22f0*/  UMOV UR19, UR35 ;  /* 0x0000002300137c82 */ /* 0x000fe20008000000 */
[----:B------:R-:W-:Y:S01]  /*2300*/  UMOV UR20, UR36 ;  /* 0x0000002400147c82 */ /* 0x000fe20008000000 */
[----:B------:R-:W-:Y:S01]  /*2310*/  UMOV UR12, UR36 ;  /* 0x00000024000c7c82 */ /* 0x000fe20008000000 */
[----:B------:R-:W-:Y:S01]  /*2320*/  UMOV UR9, UR17 ;  /* 0x0000001100097c82 */ /* 0x000fe20008000000 */
[----:B------:R-:W-:Y:S01]  /*2330*/  UMOV UR10, UR18 ;  /* 0x00000012000a7c82 */ /* 0x000fe20008000000 */
[----:B------:R3:W-:Y:S01]  /*2340*/  UTMALDG.3D.MULTICAST [UR16], [UR22], UR7, desc[UR30] ;  /* 0x00001e10160073b4 */ /* 0x0007e20008011807 */
[----:B------:R-:W-:Y:S01]  /*2350*/  UIADD3 UR13, UPT, UPT, UR13, 0x1, URZ ;  /* 0x000000010d0d7890 */ /* 0x000fe2000fffe0ff */
[----:B------:R-:W-:-:S03]  /*2360*/  UMOV UR4, UR5 ;  /* 0x0000000500047c82 */ /* 0x000fc60008000000 */
[----:B------:R-:W-:Y:S01]  /*2370*/  UISETP.NE.AND UP0, UPT, UR13, UR26, UPT ;  /* 0x0000001a0d00728c */ /* 0x000fe2000bf05270 */
[----:B------:R3:W-:Y:S08]  /*2380*/  UTMALDG.3D [UR8], [UR14], desc[UR30] ;  /* 0x00001e080e0075b4 */ /* 0x0007f00008011000 */
[----:B---3--:R-:W-:Y:S05]  /*2390*/  BRA.U UP0, `(.L_x_39) ;  /* 0xfffffffd00487547 */ /* 0x008fea000b83ffff */
.L_x_33:
[C---:B------:R-:W-:Y:S01]  /*23a0*/  LEA R3, R11.reuse, UR6, 0x3 ;  /* 0x000000060b037c11 */ /* 0x040fe2000f8e18ff */
[----:B------:R-:W-:Y:S01]  /*23b0*/  NOP ;  /* 0x0000000000007918 */ /* 0x000fe20000000000 */
[----:B-1----:R-:W-:Y:S02]  /*23c0*/  SHF.L.U32 R0, R10, 0x1f, RZ ;  /* 0x0000001f0a007819 */ /* 0x002fe400000006ff */
[----:B------:R-:W-:Y:S02]  /*23d0*/  LEA R4, R11, UR6, 0x4 ;  /* 0x000000060b047c11 */ /* 0x000fe4000f8e20ff */
[----:B--2-4-:R-:W1:Y:S02]  /*23e0*/  SYNCS.PHASECHK.TRANS64.TRYWAIT P0, [R3+URZ+0x190], R0 ;  /* 0x00019000030075a7 */ /* 0x014e6400080011ff */
[----:B-1----:R-:W-:Y:S05]  /*23f0*/  @!P0 BRA `(.L_x_40) ;  /* 0x0000007c00ec8947 */ /* 0x002fea0003800000 */
.L_x_152:
[----:B------:R-:W2:Y:S01]  /*2400*/  LDS.128 R4, [R4+0x220] ;  /* 0x0002200004047984 */ /* 0x000ea20000000c00 */
[----:B------:R-:W-:Y:S01]  /*2410*/  UISETP.GE.AND UP0, UPT, UR42, 0x1, UPT ;  /* 0x000000012a00788c */ /* 0x000fe2000bf06270 */
[----:B------:R-:W-:Y:S01]  /*2420*/  @!PT LDS RZ, [RZ] ;  /* 0x00000000fffff984 */ /* 0x000fe20000000800 */
[----:B------:R-:W-:Y:S01]  /*2430*/  @!PT LDS RZ, [RZ] ;  /* 0x00000000fffff984 */ /* 0x000fe20000000800 */
[----:B------:R-:W-:Y:S01]  /*2440*/  @!PT LDS RZ, [RZ] ;  /* 0x00000000fffff984 */ /* 0x000fe20000000800 */
[----:B------:R-:W-:Y:S01]  /*2450*/  @!PT LDS RZ, [RZ] ;  /* 0x00000000fffff984 */ /* 0x000fe20000000800 */
[----:B------:R3:W-:Y:S06]  /*2460*/  MEMBAR.ALL.CTA ;  /* 0x0000000000007992 */ /* 0x0007ec0000008000 */
[----:B---3--:R-:W3:Y:S01]  /*2470*/  FENCE.VIEW.ASYNC.S ;  /* 0x00000000000073c6 */ /* 0x008ee20000000000 */
[----:B--2---:R-:W-:-:S13]  /*2480*/  LOP3.LUT P0, RZ, R6, 0x1, RZ, 0xc0, !PT ;  /* 0x0000000106ff7812 */ /* 0x004fda000780c0ff */
[----:B---3--:R-:W-:Y:S01]  /*2490*/  VOTEU.ANY UP1, P0 ;  /* 0x0000000000ff7886 */ /* 0x008fe20000020100 */
[----:B------:R-:W-:-:S13]  /*24a0*/  PLOP3.LUT P0, PT, PT, PT, UP1, 0x80, 0x8 ;  /* 0x000000000008781c */ /* 0x000fda0003f0f018 */
[----:B-1----:R-:W-:Y:S02]  /*24b0*/  @P0 LOP3.LUT R0, R5, 0xffff, RZ, 0xc0, !PT ;  /* 0x0000ffff05000812 */ /* 0x002fe400078ec0ff */
[----:B------:R-:W-:Y:S02]  /*24c0*/  @P0 MOV R2, R4 ;  /* 0x0000000400020202 */ /* 0x000fe40000000f00 */
[----:B------:R-:W-:Y:S01]  /*24d0*/  @P0 R2UR UR7, R0 ;  /* 0x00000000000702ca */ /* 0x000fe200000e0000 */
[----:B------:R-:W-:Y:S01]  /*24e0*/  VIADD R0, R3, 0x1a0 ;  /* 0x000001a003007836 */ /* 0x000fe20000000000 */
[----:B------:R-:W-:Y:S02]  /*24f0*/  @P0 SHF.R.U32.HI R4, RZ, 0x10, R5 ;  /* 0x00000010ff040819 */ /* 0x000fe40000011605 */
[----:B------:R-:W-:Y:S02]  /*2500*/  @P0 R2UR UR8, R2 ;  /* 0x00000000020802ca */ /* 0x000fe400000e0000 */
[----:B------:R-:W-:-:S02]  /*2510*/  PRMT R0, RZ, 0x654, R0 ;  /* 0x00000654ff007816 */ /* 0x000fc40000000000 */
[----:B------:R-:W-:Y:S02]  /*2520*/  @P0 R2UR UR4, R4 ;  /* 0x00000000040402ca */ /* 0x000fe400000e0000 */
[----:B------:R1:W-:Y:S03]  /*2530*/  SYNCS.ARRIVE.TRANS64.RED.A1T0 RZ, [R0+URZ], RZ ;  /* 0x000000ff00ff79a7 */ /* 0x0003e600081004ff */
[----:B------:R-:W-:-:S04]  /*2540*/  @UP1 UMOV UR27, UR7 ;  /* 0x00000007001b1c82 */ /* 0x000fc80008000000 */
[----:B------:R-:W-:-:S04]  /*2550*/  @UP1 UMOV UR37, UR8 ;  /* 0x0000000800251c82 */ /* 0x000fc80008000000 */
[----:B------:R-:W-:Y:S01]  /*2560*/  @UP1 UMOV UR36, UR4 ;  /* 0x0000000400241c82 */ /* 0x000fe20008000000 */
[----:B------:R-:W-:Y:S05]  /*2570*/  BRA.U !UP0, `(.L_x_41) ;  /* 0x0000000108d47547 */ /* 0x000fea000b800000 */
[----:B------:R-:W2:Y:S01]  /*2580*/  LDCU.128 UR12, c[0x0][0xb10] ;  /* 0x00016200ff0c77ac */ /* 0x000ea20008000c00 */
[----:B------:R-:W3:Y:S01]  /*2590*/  LDCU UR26, c[0x0][0xb20] ;  /* 0x00016400ff1a77ac */ /* 0x000ee20008000800 */
[----:B------:R-:W4:Y:S01]  /*25a0*/  LDCU UR20, c[0x0][0xb0c] ;  /* 0x00016180ff1477ac */ /* 0x000f220008000800 */
[----:B------:R-:W1:Y:S01]  /*25b0*/  LDCU.64 UR10, c[0x0][0xb28] ;  /* 0x00016500ff0a77ac */ /* 0x000e620008000a00 */
[----:B------:R-:W-:Y:S02]  /*25c0*/  UISETP.NE.AND UP3, UPT, UR42, 0x1, UPT ;  /* 0x000000012a00788c */ /* 0x000fe4000bf65270 */
[----:B--2---:R-:W-:Y:S02]  /*25d0*/  UIMAD.WIDE.U32 UR16, UR38, UR15, URZ ;  /* 0x0000000f261072a5 */ /* 0x004fe4000f8e00ff */
[----:B------:R-:W-:Y:S02]  /*25e0*/  UIMAD.WIDE.U32 UR8, UR39, UR12, URZ ;  /* 0x0000000c270872a5 */ /* 0x000fe4000f8e00ff */
[----:B------:R-:W-:-:S02]  /*25f0*/  UISETP.NE.AND UP0, UPT, UR14, 0x1, UPT ;  /* 0x000000010e00788c */ /* 0x000fc4000bf05270 */
[----:B------:R-:W-:Y:S01]  /*2600*/  UIMAD.WIDE.U32 UR22, UR27, UR15, URZ ;  /* 0x0000000f1b1672a5 */ /* 0x000fe2000f8e00ff */
[----:B------:R-:W-:Y:S02]  /*2610*/  UMOV UR16, UR17 ;  /* 0x0000001100107c82 */ /* 0x000fe40008000000 */
[----:B------:R-:W-:Y:S01]  /*2620*/  UMOV UR8, UR9 ;  /* 0x0000000900087c82 */ /* 0x000fe20008000000 */
[----:B---3--:R-:W-:Y:S02]  /*2630*/  USHF.R.U32.HI UR16, URZ, UR26, UR16 ;  /* 0x0000001aff107299 */ /* 0x008fe40008011610 */
[----:B----4-:R-:W-:Y:S02]  /*2640*/  UISETP.NE.AND UP2, UPT, UR20, 0x1, UPT ;  /* 0x000000011400788c */ /* 0x010fe4000bf45270 */
[----:B------:R-:W-:Y:S02]  /*2650*/  USHF.R.U32.HI UR8, URZ, UR13, UR8 ;  /* 0x0000000dff087299 */ /* 0x000fe40008011608 */
[----:B------:R-:W-:-:S02]  /*2660*/  USEL UR7, UR38, UR16, !UP0 ;  /* 0x0000001026077287 */ /* 0x000fc4000c000000 */
[----:B------:R-:W-:Y:S02]  /*2670*/  USEL UR8, UR39, UR8, !UP2 ;  /* 0x0000000827087287 */ /* 0x000fe4000d000000 */
[----:B-1----:R-:W-:Y:S01]  /*2680*/  UIMAD.WIDE.U32 UR16, UR7, UR10, URZ ;  /* 0x0000000a071072a5 */ /* 0x002fe2000f8e00ff */
[----:B------:R-:W-:Y:S01]  /*2690*/  UMOV UR4, UR23 ;  /* 0x0000001700047c82 */ /* 0x000fe20008000000 */
[----:B------:R-:W-:Y:S02]  /*26a0*/  UIMAD.WIDE.U32 UR18, UR37, UR12, URZ ;  /* 0x0000000c251272a5 */ /* 0x000fe4000f8e00ff */
[----:B------:R-:W-:-:S03]  /*26b0*/  UIMAD.WIDE.U32 UR22, UR8, UR10, URZ ;  /* 0x0000000a081672a5 */ /* 0x000fc6000f8e00ff */
[----:B------:R-:W-:Y:S01]  /*26c0*/  UMOV UR16, UR17 ;  /* 0x0000001100107c82 */ /* 0x000fe20008000000 */
[----:B------:R-:W-:Y:S02]  /*26d0*/  USHF.R.U32.HI UR4, URZ, UR26, UR4 ;  /* 0x0000001aff047299 */ /* 0x000fe40008011604 */
[----:B------:R-:W-:Y:S01]  /*26e0*/  @UP3 USHF.R.U32.HI UR7, URZ, UR11, UR16 ;  /* 0x0000000bff073299 */ /* 0x000fe20008011610 */
[----:B------:R-:W-:Y:S01]  /*26f0*/  UMOV UR18, UR19 ;  /* 0x0000001300127c82 */ /* 0x000fe20008000000 */
[----:B------:R-:W-:Y:S01]  /*2700*/  UMOV UR22, UR23 ;  /* 0x0000001700167c82 */ /* 0x000fe20008000000 */
[----:B------:R-:W-:Y:S02]  /*2710*/  USHF.R.U32.HI UR13, URZ, UR13, UR18 ;  /* 0x0000000dff0d7299 */ /* 0x000fe40008011612 */
[----:B------:R-:W-:Y:S02]  /*2720*/  USEL UR4, UR27, UR4, !UP0 ;  /* 0x000000041b047287 */ /* 0x000fe4000c000000 */
[----:B------:R-:W-:-:S02]  /*2730*/  @UP3 USHF.R.U32.HI UR8, URZ, UR11, UR22 ;  /* 0x0000000bff083299 */ /* 0x000fc40008011616 */
[----:B------:R-:W-:Y:S02]  /*2740*/  UIMAD UR9, UR42, UR7, URZ ;  /* 0x000000072a0972a4 */ /* 0x000fe4000f8e02ff */
[----:B------:R-:W-:Y:S02]  /*2750*/  USEL UR7, UR37, UR13, !UP2 ;  /* 0x0000000d25077287 */ /* 0x000fe4000d000000 */
[----:B------:R-:W-:Y:S02]  /*2760*/  UIMAD UR12, UR42, UR8, URZ ;  /* 0x000000082a0c72a4 */ /* 0x000fe4000f8e02ff */
[----:B------:R-:W-:Y:S02]  /*2770*/  UISETP.GE.AND UP0, UPT, UR4, UR9, UPT ;  /* 0x000000090400728c */ /* 0x000fe4000bf06270 */
[----:B------:R-:W-:Y:S02]  /*2780*/  UIMAD.WIDE.U32 UR16, UR4, UR10, URZ ;  /* 0x0000000a041072a5 */ /* 0x000fe4000f8e00ff */
[----:B------:R-:W-:-:S02]  /*2790*/  UISETP.GE.OR UP0, UPT, UR7, UR12, UP0 ;  /* 0x0000000c0700728c */ /* 0x000fc40008706670 */
        /* <DEDUP_REMOVED lines=19> */
.L_x_41:
[----:B------:R-:W2:Y:S02]  /*28d0*/  LDCU UR4, c[0x0][0xb30] ;  /* 0x00016600ff0477ac */ /* 0x000ea40008000800 */
[----:B--2---:R-:W-:-:S09]  /*28e0*/  UISETP.NE.AND UP0, UPT, UR4, 0x1, UPT ;  /* 0x000000010400788c */ /* 0x004fd2000bf05270 */
[----:B------:R-:W-:Y:S05]  /*28f0*/  BRA.U UP0, `(.L_x_42) ;  /* 0x0000000100447547 */ /* 0x000fea000b800000 */
[----:B------:R-:W2:Y:S01]  /*2900*/  LDCU.128 UR12, c[0x0][0xb10] ;  /* 0x00016200ff0c77ac */ /* 0x000ea20008000c00 */
[----:B------:R-:W3:Y:S01]  /*2910*/  LDCU UR16, c[0x0][0xb0c] ;  /* 0x00016180ff1077ac */ /* 0x000ee20008000800 */
[----:B------:R-:W4:Y:S01]  /*2920*/  LDCU UR17, c[0x0][0xb20] ;  /* 0x00016400ff1177ac */ /* 0x000f220008000800 */
[----:B--2---:R-:W-:Y:S02]  /*2930*/  UIMAD.WIDE.U32 UR10, UR37, UR12, URZ ;  /* 0x0000000c250a72a5 */ /* 0x004fe4000f8e00ff */
[----:B------:R-:W-:Y:S02]  /*2940*/  UIMAD.WIDE.U32 UR8, UR27, UR15, URZ ;  /* 0x0000000f1b0872a5 */ /* 0x000fe4000f8e00ff */
[----:B---3--:R-:W-:Y:S02]  /*2950*/  UISETP.NE.AND UP2, UPT, UR16, 0x1, UPT ;  /* 0x000000011000788c */ /* 0x008fe4000bf45270 */
[----:B------:R-:W-:Y:S01]  /*2960*/  UISETP.NE.AND UP0, UPT, UR14, 0x1, UPT ;  /* 0x000000010e00788c */ /* 0x000fe2000bf05270 */
[----:B------:R-:W-:-:S02]  /*2970*/  UMOV UR7, UR11 ;  /* 0x0000000b00077c82 */ /* 0x000fc40008000000 */
[----:B------:R-:W-:Y:S01]  /*2980*/  UMOV UR4, UR9 ;  /* 0x0000000900047c82 */ /* 0x000fe20008000000 */
[----:B------:R-:W-:Y:S02]  /*2990*/  USHF.R.U32.HI UR7, URZ, UR13, UR7 ;  /* 0x0000000dff077299 */ /* 0x000fe40008011607 */
[----:B----4-:R-:W-:Y:S02]  /*29a0*/  USHF.R.U32.HI UR4, URZ, UR17, UR4 ;  /* 0x00000011ff047299 */ /* 0x010fe40008011604 */
[----:B------:R-:W-:Y:S02]  /*29b0*/  USEL UR7, UR37, UR7, !UP2 ;  /* 0x0000000725077287 */ /* 0x000fe4000d000000 */
[----:B------:R-:W-:-:S04]  /*29c0*/  USEL UR4, UR27, UR4, !UP0 ;  /* 0x000000041b047287 */ /* 0x000fc8000c000000 */
[----:B------:R-:W-:Y:S02]  /*29d0*/  UIADD3 UR8, UPT, UPT, UR7, -UR4, URZ ;  /* 0x8000000407087290 */ /* 0x000fe4000fffe0ff */
[----:B------:R-:W-:Y:S02]  /*29e0*/  UIADD3 UR4, UPT, UPT, -UR7, UR4, URZ ;  /* 0x0000000407047290 */ /* 0x000fe4000fffe1ff */
[----:B------:R-:W-:Y:S02]  /*29f0*/  UIMAD UR27, UR8, UR14, UR27 ;  /* 0x0000000e081b72a4 */ /* 0x000fe4000f8e021b */
[----:B------:R-:W-:-:S12]  /*2a00*/  UIMAD UR37, UR4, UR16, UR37 ;  /* 0x00000010042572a4 */ /* 0x000fd8000f8e0225 */
.L_x_42:
[----:B------:R-:W-:Y:S01]  /*2a10*/  VIADD R11, R11, 0x1 ;  /* 0x000000010b0b7836 */ /* 0x000fe20000000000 */
[----:B------:R-:W-:Y:S02]  /*2a20*/  R2UR UR7, R77 ;  /* 0x000000004d0772ca */ /* 0x000fe400000e0000 */
[----:B------:R-:W-:Y:S02]  /*2a30*/  R2UR UR4, R76 ;  /* 0x000000004c0472ca */ /* 0x000fe400000e0000 */
[C---:B------:R-:W-:Y:S02]  /*2a40*/  ISETP.NE.AND P0, PT, R11.reuse, 0x2, PT ;  /* 0x000000020b00780c */ /* 0x040fe40003f05270 */
[----:B------:R-:W-:Y:S02]  /*2a50*/  PLOP3.LUT P1, PT, PT, PT, PT, 0x80, 0x8 ;  /* 0x000000000008781c */ /* 0x000fe40003f2f070 */
[----:B-1----:R-:W-:Y:S02]  /*2a60*/  SEL R0, RZ, 0x1, P0 ;  /* 0x00000001ff007807 */ /* 0x002fe40000000000 */
[----:B------:R-:W-:-:S02]  /*2a70*/  SEL R11, R11, RZ, P0 ;  /* 0x000000ff0b0b7207 */ /* 0x000fc40000000000 */
[----:B------:R-:W-:Y:S01]  /*2a80*/  LOP3.LUT R10, R10, R0, RZ, 0x3c, !PT ;  /* 0x000000000a0a7212 */ /* 0x000fe200078e3cff */
[----:B------:R-:W-:Y:S02]  /*2a90*/  UIADD3 UR16, UPT, UPT, UR37, UR7, URZ ;  /* 0x0000000725107290 */ /* 0x000fe4000fffe0ff */
[----:B------:R-:W-:Y:S01]  /*2aa0*/  UIADD3 UR20, UPT, UPT, UR27, UR4, URZ ;  /* 0x000000041b147290 */ /* 0x000fe2000fffe0ff */
[----:B------:R-:W-:Y:S11]  /*2ab0*/  BRA.U UP1, `(.L_x_43) ;  /* 0xfffffff1013c7547 */ /* 0x000ff6000b83ffff */
[----:B------:R-:W-:Y:S01]  /*2ac0*/  UIADD3 UR7, UPT, UPT, UR6, 0xa0, URZ ;  /* 0x000000a006077890 */ /* 0x000fe2000fffe0ff */
[----:B------:R-:W-:-:S03]  /*2ad0*/  SHF.L.U32 R2, R12, 0x1f, RZ ;  /* 0x0000001f0c027819 */ /* 0x000fc600000006ff */
[----:B------:R-:W-:-:S09]  /*2ae0*/  ULEA UR4, UR5, UR7, 0x3 ;  /* 0x0000000705047291 */ /* 0x000fd2000f8e18ff */
[----:B------:R-:W1:Y:S02]  /*2af0*/  SYNCS.PHASECHK.TRANS64.TRYWAIT P0, [UR4], R2 ;  /* 0x00000002ff0075a7 */ /* 0x000e640008001104 */
[----:B-1----:R-:W-:Y:S05]  /*2b00*/  @!P0 BRA `(.L_x_44) ;  /* 0x00000078003c8947 */ /* 0x002fea0003800000 */
.L_x_154:
[----:B------:R-:W-:-:S04]  /*2b10*/  UIADD3 UR4, UPT, UPT, UR5, 0x1, URZ ;  /* 0x0000000105047890 */ /* 0x000fc8000fffe0ff */
[----:B------:R-:W-:-:S04]  /*2b20*/  UISETP.NE.AND UP0, UPT, UR4, 0x14, UPT ;  /* 0x000000140400788c */ /* 0x000fc8000bf05270 */
[----:B------:R-:W-:Y:S02]  /*2b30*/  USEL UR6, URZ, 0x1, UP0 ;  /* 0x00000001ff067887 */ /* 0x000fe40008000000 */
[----:B------:R-:W-:-:S04]  /*2b40*/  USEL UR4, UR4, URZ, UP0 ;  /* 0x000000ff04047287 */ /* 0x000fc80008000000 */
[----:B------:R-:W-:Y:S01]  /*2b50*/  ULEA UR5, UR4, UR7, 0x3 ;  /* 0x0000000704057291 */ /* 0x000fe2000f8e18ff */
[----:B-1----:R-:W-:-:S04]  /*2b60*/  LOP3.LUT R2, R12, UR6, RZ, 0x3c, !PT ;  /* 0x000000060c027c12 */ /* 0x002fc8000f8e3cff */
[----:B------:R-:W-:-:S04]  /*2b70*/  SHF.L.U32 R3, R2, 0x1f, RZ ;  /* 0x0000001f02037819 */ /* 0x000fc800000006ff */
[----:B------:R-:W1:Y:S02]  /*2b80*/  SYNCS.PHASECHK.TRANS64.TRYWAIT P0, [UR5], R3 ;  /* 0x00000003ff0075a7 */ /* 0x000e640008001105 */
[----:B-1----:R-:W-:Y:S05]  /*2b90*/  @!P0 BRA `(.L_x_45) ;  /* 0x0000007800308947 */ /* 0x002fea0003800000 */
.L_x_156:
[----:B------:R-:W-:-:S04]  /*2ba0*/  UIADD3 UR4, UPT, UPT, UR4, 0x1, URZ ;  /* 0x0000000104047890 */ /* 0x000fc8000fffe0ff */
[----:B------:R-:W-:-:S04]  /*2bb0*/  UISETP.NE.AND UP0, UPT, UR4, 0x14, UPT ;  /* 0x000000140400788c */ /* 0x000fc8000bf05270 */
[----:B------:R-:W-:Y:S02]  /*2bc0*/  USEL UR6, URZ, 0x1, UP0 ;  /* 0x00000001ff067887 */ /* 0x000fe40008000000 */
[----:B------:R-:W-:-:S04]  /*2bd0*/  USEL UR4, UR4, URZ, UP0 ;  /* 0x000000ff04047287 */ /* 0x000fc80008000000 */
[----:B------:R-:W-:Y:S01]  /*2be0*/  ULEA UR5, UR4, UR7, 0x3 ;  /* 0x0000000704057291 */ /* 0x000fe2000f8e18ff */
[----:B------:R-:W-:-:S04]  /*2bf0*/  LOP3.LUT R2, R2, UR6, RZ, 0x3c, !PT ;  /* 0x0000000602027c12 */ /* 0x000fc8000f8e3cff */
[----:B-1----:R-:W-:-:S04]  /*2c00*/  SHF.L.U32 R3, R2, 0x1f, RZ ;  /* 0x0000001f02037819 */ /* 0x002fc800000006ff */
[----:B------:R-:W1:Y:S02]  /*2c10*/  SYNCS.PHASECHK.TRANS64.TRYWAIT P0, [UR5], R3 ;  /* 0x00000003ff0075a7 */ /* 0x000e640008001105 */
[----:B-1----:R-:W-:Y:S05]  /*2c20*/  @!P0 BRA `(.L_x_46) ;  /* 0x0000007800248947 */ /* 0x002fea0003800000 */
.L_x_158:
        /* <DEDUP_REMOVED lines=9> */
.L_x_160:
        /* <DEDUP_REMOVED lines=9> */
.L_x_162:
        /* <DEDUP_REMOVED lines=9> */
.L_x_164:
        /* <DEDUP_REMOVED lines=9> */
.L_x_166:
        /* <DEDUP_REMOVED lines=9> */
.L_x_168:
        /* <DEDUP_REMOVED lines=9> */
.L_x_170:
        /* <DEDUP_REMOVED lines=9> */
.L_x_172:
        /* <DEDUP_REMOVED lines=9> */
.L_x_174:
        /* <DEDUP_REMOVED lines=9> */
.L_x_176:
        /* <DEDUP_REMOVED lines=9> */
.L_x_178:
        /* <DEDUP_REMOVED lines=9> */
.L_x_180:
        /* <DEDUP_REMOVED lines=9> */
.L_x_182:
        /* <DEDUP_REMOVED lines=9> */
.L_x_184:
        /* <DEDUP_REMOVED lines=9> */
.L_x_186:
        /* <DEDUP_REMOVED lines=9> */
.L_x_188:
        /* <DEDUP_REMOVED lines=9> */
.L_x_190:
[----:B------:R-:W-:-:S04]  /*3530*/  UIADD3 UR4, UPT, UPT, UR4, 0x1, URZ ;  /* 0x0000000104047890 */ /* 0x000fc8000fffe0ff */
[----:B------:R-:W-:-:S04]  /*3540*/  UISETP.NE.AND UP0, UPT, UR4, 0x14, UPT ;  /* 0x000000140400788c */ /* 0x000fc8000bf05270 */
[----:B------:R-:W-:Y:S02]  /*3550*/  USEL UR5, URZ, 0x1, UP0 ;  /* 0x00000001ff057887 */ /* 0x000fe40008000000 */
[----:B------:R-:W-:-:S04]  /*3560*/  USEL UR4, UR4, URZ, UP0 ;  /* 0x000000ff04047287 */ /* 0x000fc80008000000 */
[----:B------:R-:W-:Y:S01]  /*3570*/  ULEA UR4, UR4, UR7, 0x3 ;  /* 0x0000000704047291 */ /* 0x000fe2000f8e18ff */
[----:B------:R-:W-:-:S04]  /*3580*/  LOP3.LUT R2, R2, UR5, RZ, 0x3c, !PT ;  /* 0x0000000502027c12 */ /* 0x000fc8000f8e3cff */
[----:B------:R-:W-:Y:S01]  /*3590*/  SHF.L.U32 R2, R2, 0x1f, RZ ;  /* 0x0000001f02027819 */ /* 0x000fe200000006ff */
[----:B-1----:R-:W-:-:S07]  /*35a0*/  IMAD.U32 R0, RZ, RZ, UR4 ;  /* 0x00000004ff007e24 */ /* 0x002fce000f8e00ff */
.L_x_63:
[----:B-1----:R1:W2:Y:S02]  /*35b0*/  SYNCS.PHASECHK.TRANS64.TRYWAIT P0, [R0+URZ], R2 ;  /* 0x00000002000075a7 */ /* 0x0022a400080011ff */
[----:B--2---:R-:W-:Y:S05]  /*35c0*/  @!P0 NANOSLEEP.SYNCS 0x989680 ;  /* 0x009896800000895d */ /* 0x004fea0003900000 */
[----:B------:R-:W2:Y:S02]  /*35d0*/  @!P0 SYNCS.PHASECHK.TRANS64 P0, [R0+URZ], R2 ;  /* 0x00000002000085a7 */ /* 0x000ea400080010ff */
[----:B--2---:R-:W-:Y:S05]  /*35e0*/  @P0 EXIT ;  /* 0x000000000000094d */ /* 0x004fea0003800000 */
[----:B------:R-:W-:Y:S05]  /*35f0*/  BRA `(.L_x_63) ;  /* 0xfffffffc00ec7947 */ /* 0x000fea000383ffff */
.L_x_23:
[----:B------:R-:W-:-:S04]  /*3600*/  UISETP.NE.AND UP0, UPT, UR45, URZ, UPT ;  /* 0x000000ff2d00728c */ /* 0x000fc8000bf05270 */
[----:B------:R-:W-:-:S09]  /*3610*/  UISETP.NE.OR UP0, UPT, UR17, 0x1, UP0 ;  /* 0x000000011100788c */ /* 0x000fd20008705670 */
[----:B------:R-:W-:Y:S05]  /*3620*/  BRA.U UP0, `(.L_x_64) ;  /* 0x0000000500487547 */ /* 0x000fea000b800000 */
[----:B------:R-:W-:Y:S01]  /*3630*/  ISETP.GE.U32.AND P2, PT, R0, 0x8, PT ;  /* 0x000000080000780c */ /* 0x000fe20003f46070 */
[----:B------:R-:W-:Y:S01]  /*3640*/  IMAD.MOV.U32 R12, RZ, RZ, 0x1 ;  /* 0x00000001ff0c7424 */ /* 0x000fe200078e00ff */
[----:B------:R-:W-:Y:S02]  /*3650*/  CS2R R10, SRZ ;  /* 0x00000000000a7805 */ /* 0x000fe4000001ff00 */
[----:B------:R-:W-:Y:S01]  /*3660*/  CS2R R8, SRZ ;  /* 0x0000000000087805 */ /* 0x000fe2000001ff00 */
[----:B------:R-:W-:Y:S01]  /*3670*/  UMOV UR6, 0x400 ;  /* 0x0000040000067882 */ /* 0x000fe20000000000 */
[----:B------:R-:W-:Y:S01]  /*3680*/  UMOV UR5, URZ ;  /* 0x000000ff00057c82 */ /* 0x000fe20008000000 */
[----:B------:R-:W-:-:S12]  /*3690*/  ULEA UR6, UR45, UR6, 0x18 ;  /* 0x000000062d067291 */ /* 0x000fd8000f8ec0ff */
.L_x_68:
[----:B------:R-:W-:Y:S02]  /*36a0*/  LEA R2, R8, UR6, 0x3 ;  /* 0x0000000608027c11 */ /* 0x000fe4000f8e18ff */
[----:B------:R-:W-:-:S03]  /*36b0*/  SHF.L.U32 R4, R9, 0x1f, RZ ;  /* 0x0000001f09047819 */ /* 0x000fc600000006ff */
[----:B------:R-:W-:Y:S01]  /*36c0*/  VIADD R5, R2, 0x200 ;  /* 0x0000020002057836 */ /* 0x000fe20000000000 */
[----:B------:R-:W1:Y:S02]  /*36d0*/  SYNCS.PHASECHK.TRANS64.TRYWAIT P0, [R2+URZ+0x1f0], R4 ;  /* 0x0001f004020075a7 */ /* 0x000e6400080011ff */
[----:B-1----:R-:W-:Y:S05]  /*36e0*/  @!P0 BRA `(.L_x_65) ;  /* 0x00000074000c8947 */ /* 0x002fea0003800000 */
.L_x_191:
[----:B------:R-:W-:Y:S01]  /*36f0*/  ULEA UR4, UR5, UR6, 0x3 ;  /* 0x0000000605047291 */ /* 0x000fe2000f8e18ff */
[----:B-1----:R-:W-:Y:S01]  /*3700*/  PRMT R2, RZ, 0x654, R5 ;  /* 0x00000654ff027816 */ /* 0x002fe20000000005 */
[----:B------:R-:W-:Y:S01]  /*3710*/  @!P2 IMAD.MOV.U32 R4, RZ, RZ, 0x10 ;  /* 0x00000010ff04a424 */ /* 0x000fe200078e00ff */
[----:B------:R-:W-:Y:S01]  /*3720*/  SHF.L.U32 R5, R12, 0x1f, RZ ;  /* 0x0000001f0c057819 */ /* 0x000fe200000006ff */
[----:B------:R-:W-:Y:S01]  /*3730*/  UIADD3 UR7, UPT, UPT, UR4, 0x190, URZ ;  /* 0x0000019004077890 */ /* 0x000fe2000fffe0ff */
[----:B------:R1:W-:Y:S05]  /*3740*/  SYNCS.ARRIVE.TRANS64.RED.A1T0 RZ, [R2+URZ], RZ ;  /* 0x000000ff02ff79a7 */ /* 0x0003ea00081004ff */
[----:B------:R-:W-:Y:S01]  /*3750*/  IMAD.U32 R6, RZ, RZ, UR7 ;  /* 0x00000007ff067e24 */ /* 0x000fe2000f8e00ff */
[----:B------:R-:W2:Y:S04]  /*3760*/  SYNCS.PHASECHK.TRANS64.TRYWAIT P0, [UR4+0x1a0], R5 ;  /* 0x0001a005ff0075a7 */ /* 0x000ea80008001104 */
[----:B------:R-:W-:Y:S01]  /*3770*/  PRMT R6, R0, 0x654, R6 ;  /* 0x0000065400067816 */ /* 0x000fe20000000006 */
[----:B-12---:R-:W-:Y:S06]  /*3780*/  @!P0 BRA `(.L_x_66) ;  /* 0x0000007000f88947 */ /* 0x006fec0003800000 */
.L_x_193:
[----:B------:R-:W-:Y:S01]  /*3790*/  ULEA UR8, UR5, UR6, 0x4 ;  /* 0x0000000605087291 */ /* 0x000fe2000f8e20ff */
[----:B------:R-:W-:Y:S01]  /*37a0*/  SEL R3, R6, R3, !P2 ;  /* 0x0000000306037207 */ /* 0x000fe20005000000 */
[----:B------:R-:W-:Y:S01]  /*37b0*/  UIADD3 UR9, UPT, UPT, UR4, 0x190, URZ ;  /* 0x0000019004097890 */ /* 0x000fe2000fffe0ff */
[----:B-1----:R-:W-:Y:S01]  /*37c0*/  LEA R2, R11, UR6, 0x3 ;  /* 0x000000060b027c11 */ /* 0x002fe2000f8e18ff */
[----:B------:R-:W-:Y:S01]  /*37d0*/  UIADD3 UR8, UPT, UPT, UR8, 0x220, URZ ;  /* 0x0000022008087890 */ /* 0x000fe2000fffe0ff */
[----:B------:R1:W-:Y:S01]  /*37e0*/  @!P2 SYNCS.ARRIVE.TRANS64.RED RZ, [R3+URZ], R4 ;  /* 0x0000000403ffa9a7 */ /* 0x0003e200080004ff */
[----:B------:R-:W-:Y:S01]  /*37f0*/  UIADD3 UR4, UPT, UPT, UR5, 0x1, URZ ;  /* 0x0000000105047890 */ /* 0x000fe2000fffe0ff */
[----:B------:R-:W-:-:S03]  /*3800*/  VIADD R8, R8, 0x1 ;  /* 0x0000000108087836 */ /* 0x000fc60000000000 */
[----:B------:R-:W-:Y:S02]  /*3810*/  UISETP.NE.AND UP0, UPT, UR4, 0x2, UPT ;  /* 0x000000020400788c */ /* 0x000fe4000bf05270 */
[----:B------:R-:W-:Y:S01]  /*3820*/  ISETP.NE.AND P0, PT, R8, 0x2, PT ;  /* 0x000000020800780c */ /* 0x000fe20003f05270 */
[----:B------:R-:W-:Y:S06]  /*3830*/  UGETNEXTWORKID.BROADCAST [UR8], [UR9] ;  /* 0x00000000080073ca */ /* 0x000fec0008000100 */
[----:B------:R-:W-:Y:S02]  /*3840*/  USEL UR7, URZ, 0x1, UP0 ;  /* 0x00000001ff077887 */ /* 0x000fe40008000000 */
[----:B------:R-:W-:-:S04]  /*3850*/  USEL UR5, UR4, URZ, UP0 ;  /* 0x000000ff04057287 */ /* 0x000fc80008000000 */
[----:B------:R-:W-:Y:S02]  /*3860*/  LOP3.LUT R12, R12, UR7, RZ, 0x3c, !PT ;  /* 0x000000070c0c7c12 */ /* 0x000fe4000f8e3cff */
[----:B-1----:R-:W-:-:S04]  /*3870*/  SHF.L.U32 R4, R10, 0x1f, RZ ;  /* 0x0000001f0a047819 */ /* 0x002fc800000006ff */
[----:B------:R-:W1:Y:S02]  /*3880*/  SYNCS.PHASECHK.TRANS64.TRYWAIT P1, [R2+URZ+0x190], R4 ;  /* 0x00019004020075a7 */ /* 0x000e6400080211ff */
[----:B-1----:R-:W-:Y:S05]  /*3890*/  @!P1 BRA `(.L_x_67) ;  /* 0x0000007000cc9947 */ /* 0x002fea0003800000 */
.L_x_194:
[C---:B-1----:R-:W-:Y:S01]  /*38a0*/  LEA R4, R11.reuse, UR6, 0x4 ;  /* 0x000000060b047c11 */ /* 0x042fe2000f8e20ff */
[----:B------:R-:W-:Y:S01]  /*38b0*/  VIADD R2, R2, 0x1a0 ;  /* 0x000001a002027836 */ /* 0x000fe20000000000 */
[----:B------:R-:W-:Y:S01]  /*38c0*/  SEL R8, R8, RZ, P0 ;  /* 0x000000ff08087207 */ /* 0x000fe20000000000 */
[----:B------:R-:W-:-:S03]  /*38d0*/  VIADD R11, R11, 0x1 ;  /* 0x000000010b0b7836 */ /* 0x000fc60000000000 */
[----:B------:R-:W1:Y:S01]  /*38e0*/  LDS.128 R4, [R4+0x220] ;  /* 0x0002200004047984 */ /* 0x000e620000000c00 */
[----:B------:R-:W-:Y:S02]  /*38f0*/  PRMT R2, RZ, 0x654, R2 ;  /* 0x00000654ff027816 */ /* 0x000fe40000000002 */
[C---:B------:R-:W-:Y:S01]  /*3900*/  ISETP.NE.AND P1, PT, R11.reuse, 0x2, PT ;  /* 0x000000020b00780c */ /* 0x040fe20003f25270 */
[----:B------:R-:W-:Y:S01]  /*3910*/  @!PT LDS RZ, [RZ] ;  /* 0x00000000fffff984 */ /* 0x000fe20000000800 */
[----:B------:R-:W-:Y:S01]  /*3920*/  @!PT LDS RZ, [RZ] ;  /* 0x00000000fffff984 */ /* 0x000fe20000000800 */
[----:B------:R-:W-:Y:S01]  /*3930*/  @!PT LDS RZ, [RZ] ;  /* 0x00000000fffff984 */ /* 0x000fe20000000800 */
[----:B------:R-:W-:Y:S01]  /*3940*/  @!PT LDS RZ, [RZ] ;  /* 0x00000000fffff984 */ /* 0x000fe20000000800 */
[----:B------:R2:W-:Y:S06]  /*3950*/  MEMBAR.ALL.CTA ;  /* 0x0000000000007992 */ /* 0x0005ec0000008000 */
[----:B--2---:R-:W2:Y:S01]  /*3960*/  FENCE.VIEW.ASYNC.S ;  /* 0x00000000000073c6 */ /* 0x004ea20000000000 */
[----:B------:R-:W-:Y:S01]  /*3970*/  SEL R11, R11, RZ, P1 ;  /* 0x000000ff0b0b7207 */ /* 0x000fe20000800000 */
[----:B--2---:R2:W-:Y:S01]  /*3980*/  SYNCS.ARRIVE.TRANS64.RED.A1T0 RZ, [R2+URZ], RZ ;  /* 0x000000ff02ff79a7 */ /* 0x0045e200081004ff */
[----:B-1----:R-:W-:-:S02]  /*3990*/  LOP3.LUT P3, RZ, R6, 0x1, RZ, 0xc0, !PT ;  /* 0x0000000106ff7812 */ /* 0x002fc4000786c0ff */
[----:B------:R-:W-:-:S04]  /*39a0*/  SEL R4, RZ, 0x1, P1 ;  /* 0x00000001ff047807 */ /* 0x000fc80000800000 */
[----:B------:R-:W-:Y:S02]  /*39b0*/  LOP3.LUT R10, R10, R4, RZ, 0x3c, !PT ;  /* 0x000000040a0a7212 */ /* 0x000fe400078e3cff */
[----:B--2---:R-:W-:-:S04]  /*39c0*/  SEL R2, RZ, 0x1, P0 ;  /* 0x00000001ff027807 */ /* 0x004fc80000000000 */
[----:B------:R-:W-:Y:S01]  /*39d0*/  LOP3.LUT R9, R9, R2, RZ, 0x3c, !PT ;  /* 0x0000000209097212 */ /* 0x000fe200078e3cff */
[----:B------:R-:W-:Y:S06]  /*39e0*/  @P3 BRA `(.L_x_68) ;  /* 0xfffffffc002c3947 */ /* 0x000fec000383ffff */
[----:B------:R-:W-:Y:S01]  /*39f0*/  ULEA UR4, UR5, UR6, 0x3 ;  /* 0x0000000605047291 */ /* 0x000fe2000f8e18ff */
[----:B------:R-:W-:-:S08]  /*3a00*/  SHF.L.U32 R2, R12, 0x1f, RZ ;  /* 0x0000001f0c027819 */ /* 0x000fd000000006ff */
[----:B------:R-:W1:Y:S02]  /*3a10*/  SYNCS.PHASECHK.TRANS64 P0, [UR4+0x1a0], R2 ;  /* 0x0001a002ff0075a7 */ /* 0x000e640008001004 */
[----:B-1----:R-:W-:Y:S05]  /*3a20*/  @P0 BRA `(.L_x_69) ;  /* 0x0000000000080947 */ /* 0x002fea0003800000 */
[----:B------:R-:W1:Y:S02]  /*3a30*/  SYNCS.PHASECHK.TRANS64.TRYWAIT P0, [UR4+0x1a0], R2 ;  /* 0x0001a002ff0075a7 */ /* 0x000e640008001104 */
[----:B-1----:R-:W-:Y:S05]  /*3a40*/  @!P0 BRA `(.L_x_70) ;  /* 0x0000007000748947 */ /* 0x002fea0003800000 */
.L_x_69:
[----:B------:R-:W-:-:S04]  /*3a50*/  UIADD3 UR7, UPT, UPT, UR5, 0x1, URZ ;  /* 0x0000000105077890 */ /* 0x000fc8000fffe0ff */
[----:B------:R-:W-:-:S04]  /*3a60*/  UISETP.NE.AND UP0, UPT, UR7, 0x2, UPT ;  /* 0x000000020700788c */ /* 0x000fc8000bf05270 */
[----:B------:R-:W-:Y:S02]  /*3a70*/  USEL UR8, URZ, 0x1, UP0 ;  /* 0x00000001ff087887 */ /* 0x000fe40008000000 */
[----:B------:R-:W-:-:S04]  /*3a80*/  USEL UR7, UR7, URZ, UP0 ;  /* 0x000000ff07077287 */ /* 0x000fc80008000000 */
[----:B------:R-:W-:Y:S01]  /*3a90*/  ULEA UR7, UR7, UR6, 0x3 ;  /* 0x0000000607077291 */ /* 0x000fe2000f8e18ff */
[----:B-1----:R-:W-:-:S04]  /*3aa0*/  LOP3.LUT R2, R12, UR8, RZ, 0x3c, !PT ;  /* 0x000000080c027c12 */ /* 0x002fc8000f8e3cff */
[----:B------:R-:W-:-:S04]  /*3ab0*/  SHF.L.U32 R0, R2, 0x1f, RZ ;  /* 0x0000001f02007819 */ /* 0x000fc800000006ff */
[----:B------:R-:W1:Y:S02]  /*3ac0*/  SYNCS.PHASECHK.TRANS64 P0, [UR7+0x1a0], R0 ;  /* 0x0001a000ff0075a7 */ /* 0x000e640008001007 */
[----:B-1----:R-:W-:Y:S05]  /*3ad0*/  @P0 EXIT ;  /* 0x000000000000094d */ /* 0x002fea0003800000 */
[----:B------:R-:W-:Y:S02]  /*3ae0*/  SHF.L.U32 R2, R2, 0x1f, RZ ;  /* 0x0000001f02027819 */ /* 0x000fe400000006ff */
[----:B------:R-:W-:-:S07]  /*3af0*/  MOV R0, UR7 ;  /* 0x0000000700007c02 */ /* 0x000fce0008000f00 */
.L_x_71:
[----:B-1----:R1:W2:Y:S02]  /*3b00*/  SYNCS.PHASECHK.TRANS64.TRYWAIT P0, [R0+URZ+0x1a0], R2 ;  /* 0x0001a002000075a7 */ /* 0x0022a400080011ff */
[----:B--2---:R-:W-:Y:S05]  /*3b10*/  @!P0 NANOSLEEP.SYNCS 0x989680 ;  /* 0x009896800000895d */ /* 0x004fea0003900000 */
[----:B------:R-:W2:Y:S02]  /*3b20*/  @!P0 SYNCS.PHASECHK.TRANS64 P0, [R0+URZ+0x1a0], R2 ;  /* 0x0001a002000085a7 */ /* 0x000ea400080010ff */
[----:B--2---:R-:W-:Y:S05]  /*3b30*/  @P0 EXIT ;  /* 0x000000000000094d */ /* 0x004fea0003800000 */
[----:B------:R-:W-:Y:S05]  /*3b40*/  BRA `(.L_x_71) ;  /* 0xfffffffc00ec7947 */ /* 0x000fea000383ffff */
.L_x_64:
[----:B------:R-:W-:Y:S05]  /*3b50*/  BRA.U UP4, `(.L_x_72) ;  /* 0x0000000d04807547 */ /* 0x000fea000b800000 */
[----:B------:R-:W-:Y:S01]  /*3b60*/  UMOV UR4, 0x40 ;  /* 0x0000004000047882 */ /* 0x000fe20000000000 */
[----:B------:R-:W-:Y:S01]  /*3b70*/  NOP ;  /* 0x0000000000007918 */ /* 0x000fe20000000000 */
[----:B------:R-:W-:Y:S01]  /*3b80*/  ULEA UR5, UR45, UR4, 0x18 ;  /* 0x000000042d057291 */ /* 0x000fe2000f8ec0ff */
[----:B------:R-:W-:Y:S02]  /*3b90*/  UMOV UR6, 0x400 ;  /* 0x0000040000067882 */ /* 0x000fe40000000000 */
[----:B------:R-:W-:-:S06]  /*3ba0*/  ULEA UR6, UR45, UR6, 0x18 ;  /* 0x000000062d067291 */ /* 0x000fcc000f8ec0ff */
[----:B------:R-:W1:Y:S02]  /*3bb0*/  LDS.U8 R0, [UR5+0x1c] ;  /* 0x00001c05ff007984 */ /* 0x000e640008000000 */
[----:B-1----:R-:W-:-:S13]  /*3bc0*/  ISETP.NE.AND P0, PT, R0, RZ, PT ;  /* 0x000000ff0000720c */ /* 0x002fda0003f05270 */
[----:B------:R-:W-:Y:S05]  /*3bd0*/  @P0 BRA `(.L_x_73) ;  /* 0x0000000000580947 */ /* 0x000fea0003800000 */
[----:B------:R-:W-:-:S13]  /*3be0*/  ELECT P0, URZ, PT ;  /* 0x0000000000ff782f */ /* 0x000fda0003800000 */
[----:B------:R-:W-:Y:S05]  /*3bf0*/  @!P0 BRA `(.L_x_74) ;  /* 0x0000000000608947 */ /* 0x000fea0003800000 */
[----:B------:R-:W-:Y:S01]  /*3c00*/  UMOV UR4, 0x10 ;  /* 0x0000001000047882 */ /* 0x000fe20000000000 */
[----:B------:R-:W-:Y:S01]  /*3c10*/  HFMA2 R0, -RZ, RZ, 0, 5.9604644775390625e-08 ;  /* 0x00000001ff007431 */ /* 0x000fe200000001ff */
[----:B------:R-:W-:-:S03]  /*3c20*/  MOV R3, 0xffff ;  /* 0x0000ffff00037802 */ /* 0x000fc60000000f00 */
[----:B------:R-:W-:Y:S04]  /*3c30*/  DEPBAR.LE SB1, 0x36 ;  /* 0x00009d800000791a */ /* 0x000fe80000000000 */
[----:B------:R-:W1:Y:S02]  /*3c40*/  UTCATOMSWS.FIND_AND_SET.ALIGN UP0, UR4, UR4 ;  /* 0x00000004000475e3 */ /* 0x000e640008000800 */
[----:B-1----:R-:W-:Y:S01]  /*3c50*/  MOV R4, UR4 ;  /* 0x0000000400047c02 */ /* 0x002fe20008000f00 */
[----:B------:R-:W-:Y:S06]  /*3c60*/  BRA.U UP0, `(.L_x_75) ;  /* 0x0000000100187547 */ /* 0x000fec000b800000 */
.L_x_76:
[----:B------:R-:W-:Y:S05]  /*3c70*/  NANOSLEEP 0x64 ;  /* 0x000000640000795d */ /* 0x000fea0003800000 */
[----:B------:R-:W-:-:S05]  /*3c80*/  UMOV UR4, 0x10 ;  /* 0x0000001000047882 */ /* 0x000fca0000000000 */
[----:B------:R-:W-:Y:S04]  /*3c90*/  DEPBAR.LE SB1, 0x36 ;  /* 0x00009d800000791a */ /* 0x000fe80000000000 */
[----:B------:R-:W1:Y:S02]  /*3ca0*/  UTCATOMSWS.FIND_AND_SET.ALIGN UP0, UR4, UR4 ;  /* 0x00000004000475e3 */ /* 0x000e640008000800 */
[----:B-1----:R-:W-:Y:S01]  /*3cb0*/  MOV R4, UR4 ;  /* 0x0000000400047c02 */ /* 0x002fe20008000f00 */
[----:B------:R-:W-:Y:S05]  /*3cc0*/  BRA.U !UP0, `(.L_x_76) ;  /* 0xfffffffd08e87547 */ /* 0x000fea000b83ffff */
.L_x_75:
[-C--:B------:R-:W-:Y:S02]  /*3cd0*/  SHF.L.U32 R3, R3, R4.reuse, RZ ;  /* 0x0000000403037219 */ /* 0x080fe400000006ff */
[----:B------:R-:W-:Y:S01]  /*3ce0*/  SHF.L.U32 R0, R0, R4, RZ ;  /* 0x0000000400007219 */ /* 0x000fe200000006ff */
[----:B------:R-:W-:Y:S02]  /*3cf0*/  IMAD.SHL.U32 R4, R4, 0x20, RZ ;  /* 0x0000002004047824 */ /* 0x000fe400078e00ff */
[----:B------:R1:W-:Y:S04]  /*3d00*/  ATOMS.OR RZ, [UR5+0x14], R3 ;  /* 0x00001403ffff798c */ /* 0x0003e8000b000005 */
[----:B------:R1:W-:Y:S04]  /*3d10*/  ATOMS.OR RZ, [UR5+0x18], R0 ;  /* 0x00001800ffff798c */ /* 0x0003e8000b000005 */
[----:B------:R1:W-:Y:S01]  /*3d20*/  STS [UR6+0x240], R4 ;  /* 0x00024004ff007988 */ /* 0x0003e20008000806 */
[----:B------:R-:W-:Y:S05]  /*3d30*/  BRA `(.L_x_74) ;  /* 0x0000000000107947 */ /* 0x000fea0003800000 */
.L_x_73:
[----:B------:R-:W-:Y:S02]  /*3d40*/  MOV R0, 0xffffffff ;  /* 0xffffffff00007802 */ /* 0x000fe40000000f00 */
[----:B------:R-:W-:-:S03]  /*3d50*/  MOV R4, 0x3d80 ;  /* 0x00003d8000047802 */ /* 0x000fc60000000f00 */
[----:B------:R1:W-:Y:S04]  /*3d60*/  STS [UR6+0x240], R0 ;  /* 0x00024000ff007988 */ /* 0x0003e80008000806 */
[----:B-1---5:R-:W-:Y:S05]  /*3d70*/  CALL.REL.NOINC `($__internal_1_$__cuda_sm10x_tcgen05_guardrail_trap_phase_invalid_during_alloc) ;  /* 0x0000007400bc7944 */ /* 0x022fea0003c00000 */
.L_x_74:
[----:B------:R-:W-:Y:S05]  /*3d80*/  WARPSYNC.ALL ;  /* 0x0000000000007948 */ /* 0x000fea0003800000 */
[----:B------:R-:W2:Y:S01]  /*3d90*/  S2UR UR4, SR_CgaCtaId ;  /* 0x00000000000479c3 */ /* 0x000ea20000008800 */
[----:B------:R-:W-:Y:S01]  /*3da0*/  UMOV UR13, 0x400 ;  /* 0x00000400000d7882 */ /* 0x000fe20000000000 */
[----:B------:R-:W-:-:S06]  /*3db0*/  NOP ;  /* 0x0000000000007918 */ /* 0x000fcc0000000000 */
[----:B------:R-:W-:Y:S06]  /*3dc0*/  BAR.ARV 0x6, 0xa0 ;  /* 0x0182800000007b1d */ /* 0x000fec0000002000 */
[----:B------:R-:W3:Y:S01]  /*3dd0*/  LDCU UR5, c[0x0][0x38c] ;  /* 0x00007180ff0577ac */ /* 0x000ee20008000800 */
[----:B------:R-:W-:Y:S01]  /*3de0*/  LOP3.LUT R2, R2, 0xffff, RZ, 0xc0, !PT ;  /* 0x0000ffff02027812 */ /* 0x000fe200078ec0ff */
[----:B------:R-:W-:Y:S01]  /*3df0*/  IMAD.MOV.U32 R11, RZ, RZ, 0x1 ;  /* 0x00000001ff0b7424 */ /* 0x000fe200078e00ff */
[----:B------:R-:W-:Y:S01]  /*3e00*/  CS2R R8, SRZ ;  /* 0x0000000000087805 */ /* 0x000fe2000001ff00 */
[----:B------:R-:W4:Y:S01]  /*3e10*/  LDCU UR8, c[0x0][0x38c] ;  /* 0x00007180ff0877ac */ /* 0x000f220008000800 */
[----:B------:R-:W-:Y:S01]  /*3e20*/  R2UR UR15, R2 ;  /* 0x00000000020f72ca */ /* 0x000fe200000e0000 */
[----:B------:R-:W-:Y:S01]  /*3e30*/  IMAD.MOV.U32 R10, RZ, RZ, RZ ;  /* 0x000000ffff0a7224 */ /* 0x000fe200078e00ff */
[----:B------:R-:W-:Y:S01]  /*3e40*/  UMOV UR18, URZ ;  /* 0x000000ff00127c82 */ /* 0x000fe20008000000 */
[----:B------:R-:W-:Y:S01]  /*3e50*/  UMOV UR10, URZ ;  /* 0x000000ff000a7c82 */ /* 0x000fe20008000000 */
[----:B--2---:R-:W-:Y:S01]  /*3e60*/  ULEA UR13, UR4, UR13, 0x18 ;  /* 0x0000000d040d7291 */ /* 0x004fe2000f8ec0ff */
[----:B------:R-:W-:Y:S01]  /*3e70*/  UMOV UR20, 0x0 ;  /* 0x0000000000147882 */ /* 0x000fe20000000000 */
[----:B------:R-:W-:-:S02]  /*3e80*/  UMOV UR21, 0x44004a0 ;  /* 0x044004a000157882 */ /* 0x000fc40000000000 */
[----:B------:R-:W-:Y:S02]  /*3e90*/  UIADD3 UR6, UPT, UPT, UR13, 0x6600, URZ ;  /* 0x000066000d067890 */ /* 0x000fe4000fffe0ff */
[----:B------:R-:W-:Y:S02]  /*3ea0*/  UIADD3 UR7, UPT, UPT, UR13, 0x10600, URZ ;  /* 0x000106000d077890 */ /* 0x000fe4000fffe0ff */
[----:B---3--:R-:W-:Y:S01]  /*3eb0*/  UIADD3 UR5, UPT, UPT, UR5, 0x1f, URZ ;  /* 0x0000001f05057890 */ /* 0x008fe2000fffe0ff */
[----:B-1----:R-:W1:Y:S01]  /*3ec0*/  LDS R0, [UR13+0x240] ;  /* 0x0002400dff007984 */ /* 0x002e620008000800 */
[----:B------:R-:W-:Y:S02]  /*3ed0*/  USHF.R.U32.HI UR6, URZ, 0x4, UR6 ;  /* 0x00000004ff067899 */ /* 0x000fe40008011606 */
[----:B------:R-:W-:Y:S02]  /*3ee0*/  USHF.R.S32.HI UR4, URZ, 0x1f, UR5 ;  /* 0x0000001fff047899 */ /* 0x000fe40008011405 */
[----:B------:R-:W-:-:S02]  /*3ef0*/  ULOP3.LUT UR6, UR6, 0x3fff, URZ, 0xc0, !UPT ;  /* 0x00003fff06067892 */ /* 0x000fc4000f8ec0ff */
[----:B------:R-:W-:Y:S02]  /*3f00*/  ULEA.HI UR4, UR4, UR5, URZ, 0x5 ;  /* 0x0000000504047291 */ /* 0x000fe4000f8f28ff */
[----:B------:R-:W-:Y:S02]  /*3f10*/  USHF.R.U32.HI UR5, URZ, 0x4, UR7 ;  /* 0x00000004ff057899 */ /* 0x000fe40008011607 */
[----:B------:R-:W-:Y:S02]  /*3f20*/  USHF.R.S32.HI UR22, URZ, 0x5, UR4 ;  /* 0x00000005ff167899 */ /* 0x000fe40008011404 */
[----:B------:R-:W-:Y:S02]  /*3f30*/  ULOP3.LUT UR5, UR5, 0x3fff, URZ, 0xc0, !UPT ;  /* 0x00003fff05057892 */ /* 0x000fe4000f8ec0ff */
[----:B------:R-:W-:Y:S02]  /*3f40*/  UISETP.LT.AND UP0, UPT, UR22, 0x1, UPT ;  /* 0x000000011600788c */ /* 0x000fe4000bf01270 */
[----:B------:R-:W-:-:S02]  /*3f50*/  ULOP3.LUT UR16, UR6, 0x10000, URZ, 0xfc, !UPT ;  /* 0x0001000006107892 */ /* 0x000fc4000f8efcff */
[----:B------:R-:W-:Y:S02]  /*3f60*/  USEL UR23, UR22, 0x1, !UP0 ;  /* 0x0000000116177887 */ /* 0x000fe4000c000000 */
[----:B------:R-:W-:Y:S02]  /*3f70*/  ULOP3.LUT UR17, UR5, 0x10000, URZ, 0xfc, !UPT ;  /* 0x0001000005117892 */ /* 0x000fe4000f8efcff */
[----:B------:R-:W-:Y:S02]  /*3f80*/  UIADD3 UR23, UPT, UPT, -UR23, URZ, URZ ;  /* 0x000000ff17177290 */ /* 0x000fe4000fffe1ff */
[----:B----4-:R-:W-:Y:S01]  /*3f90*/  UISETP.GE.AND UP4, UPT, UR8, 0x1, UPT ;  /* 0x000000010800788c */ /* 0x010fe2000bf86270 */
[----:B-1----:R-:W-:-:S15]  /*3fa0*/  R2UR UR24, R0 ;  /* 0x00000000001872ca */ /* 0x002fde00000e0000 */
.L_x_83:
[----:B------:R-:W-:Y:S02]  /*3fb0*/  LEA R0, R10, UR13, 0x3 ;  /* 0x0000000d0a007c11 */ /* 0x000fe4000f8e18ff */
[----:B------:R-:W-:Y:S02]  /*3fc0*/  SHF.L.U32 R2, R9, 0x1f, RZ ;  /* 0x0000001f09027819 */ /* 0x000fe400000006ff */
[----:B------:R-:W-:Y:S01]  /*3fd0*/  PLOP3.LUT P0, PT, PT, PT, UP4, 0x80, 0x8 ;  /* 0x000000000008781c */ /* 0x000fe20003f0f048 */
[----:B------:R-:W-:Y:S01]  /*3fe0*/  VIADD R3, R0, 0x1a0 ;  /* 0x000001a000037836 */ /* 0x000fe20000000000 */
[----:B-1----:R-:W1:Y:S02]  /*3ff0*/  SYNCS.PHASECHK.TRANS64.TRYWAIT P1, [R0+URZ+0x190], R2 ;  /* 0x00019002000075a7 */ /* 0x002e6400080211ff */
[----:B-1-3--:R-:W-:Y:S09]  /*4000*/  @!P1 BRA `(.L_x_77) ;  /* 0x0000006c001c9947 */ /* 0x00aff20003800000 */
.L_x_196:
[----:B------:R-:W-:Y:S01]  /*4010*/  LEA R4, R10, UR13, 0x4 ;  /* 0x0000000d0a047c11 */ /* 0x000fe2000f8e20ff */
[----:B------:R-:W-:Y:S01]  /*4020*/  @UP4 ULEA UR4, UR10, UR13, 0x3 ;  /* 0x0000000d0a044291 */ /* 0x000fe2000f8e18ff */
[----:B------:R-:W-:Y:S01]  /*4030*/  PLOP3.LUT P2, PT, PT, PT, PT, 0x80, 0x8 ;  /* 0x000000000008781c */ /* 0x000fe20003f4f070 */
[----:B------:R-:W-:Y:S01]  /*4040*/  ULEA UR19, UR18, UR13, 0x3 ;  /* 0x0000000d12137291 */ /* 0x000fe2000f8e18ff */
[----:B------:R-:W-:Y:S02]  /*4050*/  PRMT R3, RZ, 0x654, R3 ;  /* 0x00000654ff037816 */ /* 0x000fe40000000003 */
[----:B------:R-:W2:Y:S01]  /*4060*/  LDS.128 R4, [R4+0x220] ;  /* 0x0002200004047984 */ /* 0x000ea20000000c00 */
[----:B-1----:R-:W-:Y:S02]  /*4070*/  @P0 SHF.L.U32 R2, R8, 0x1f, RZ ;  /* 0x0000001f08020819 */ /* 0x002fe400000006ff */
[----:B------:R-:W-:Y:S01]  /*4080*/  SHF.L.U32 R0, R11, 0x1f, RZ ;  /* 0x0000001f0b007819 */ /* 0x000fe200000006ff */
[----:B------:R-:W-:Y:S01]  /*4090*/  @!PT LDS RZ, [RZ] ;  /* 0x00000000fffff984 */ /* 0x000fe20000000800 */
[----:B------:R-:W-:Y:S01]  /*40a0*/  @!PT LDS RZ, [RZ] ;  /* 0x00000000fffff984 */ /* 0x000fe20000000800 */
[----:B------:R-:W-:Y:S01]  /*40b0*/  @!PT LDS RZ, [RZ] ;  /* 0x00000000fffff984 */ /* 0x000fe20000000800 */
[----:B------:R-:W-:Y:S01]  /*40c0*/  @!PT LDS RZ, [RZ] ;  /* 0x00000000fffff984 */ /* 0x000fe20000000800 */
[----:B------:R1:W-:Y:S06]  /*40d0*/  MEMBAR.ALL.CTA ;  /* 0x0000000000007992 */ /* 0x0003ec0000008000 */
[----:B-1----:R-:W1:Y:S02]  /*40e0*/  FENCE.VIEW.ASYNC.S ;  /* 0x00000000000073c6 */ /* 0x002e640000000000 */
[----:B-1----:R1:W-:Y:S01]  /*40f0*/  SYNCS.ARRIVE.TRANS64.RED.A1T0 RZ, [R3+URZ], RZ ;  /* 0x000000ff03ff79a7 */ /* 0x0023e200081004ff */
[----:B------:R1:W3:Y:S01]  /*4100*/  @P0 SYNCS.PHASECHK.TRANS64.TRYWAIT P2, [UR4], R2 ;  /* 0x00000002ff0005a7 */ /* 0x0002e20008041104 */
[----:B--2---:R-:W-:Y:S01]  /*4110*/  LOP3.LUT P1, RZ, R6, 0x1, RZ, 0xc0, !PT ;  /* 0x0000000106ff7812 */ /* 0x004fe2000782c0ff */
[----:B------:R-:W2:Y:S02]  /*4120*/  SYNCS.PHASECHK.TRANS64.TRYWAIT P0, [UR19+0x1d0], R0 ;  /* 0x0001d000ff0075a7 */ /* 0x000ea40008001113 */
[----:B-123--:R-:W-:Y:S10]  /*4130*/  @!P0 BRA `(.L_x_78) ;  /* 0x0000006800e48947 */ /* 0x00eff40003800000 */
.L_x_198:
[----:B------:R-:W-:Y:S01]  /*4140*/  IADD3 R10, PT, PT, R10, 0x1, RZ ;  /* 0x000000010a0a7810 */ /* 0x000fe20007ffe0ff */
[----:B------:R-:W-:Y:S06]  /*4150*/  BRA.U !UP4, `(.L_x_79) ;  /* 0x000000010ca07547 */ /* 0x000fec000b800000 */
[----:B------:R-:W-:Y:S02]  /*4160*/  ULEA.HI UR4, UR18, UR18, URZ, 0x1 ;  /* 0x0000001212047291 */ /* 0x000fe4000f8f08ff */
[----:B------:R-:W-:Y:S02]  /*4170*/  UPLOP3.LUT UP2, UPT, UPT, UPT, UPT, 0x40, 0x4 ;  /* 0x000000000004789c */ /* 0x000fe40003f4e870 */
[----:B------:R-:W-:Y:S02]  /*4180*/  USHF.L.U32 UR5, UR4, 0x7, URZ ;  /* 0x0000000704057899 */ /* 0x000fe400080006ff */
[----:B------:R-:W-:Y:S02]  /*4190*/  ULOP3.LUT UR14, UR4, 0xffe, URZ, 0xc0, !UPT ;  /* 0x00000ffe040e7892 */ /* 0x000fe4000f8ec0ff */
[----:B------:R-:W-:Y:S02]  /*41a0*/  ULOP3.LUT UR4, UR5, 0xffffff00, URZ, 0xc0, !UPT ;  /* 0xffffff0005047892 */ /* 0x000fe4000f8ec0ff */
[----:B------:R-:W-:-:S02]  /*41b0*/  UIADD3 UR14, UPT, UPT, -UR14, UR18, URZ ;  /* 0x000000120e0e7290 */ /* 0x000fc4000fffe1ff */
[----:B------:R-:W-:Y:S01]  /*41c0*/  UIADD3 UR4, UPT, UPT, UR24, UR4, URZ ;  /* 0x0000000418047290 */ /* 0x000fe2000fffe0ff */
[----:B------:R-:W-:Y:S01]  /*41d0*/  UMOV UR12, UR23 ;  /* 0x00000017000c7c82 */ /* 0x000fe20008000000 */
[----:B------:R-:W-:Y:S02]  /*41e0*/  UMOV UR11, UR22 ;  /* 0x00000016000b7c82 */ /* 0x000fe40008000000 */
[----:B------:R-:W-:Y:S01]  /*41f0*/  ULEA UR14, UR14, UR4, 0x14 ;  /* 0x000000040e0e7291 */ /* 0x000fe2000f8ea0ff */
[----:B------:R-:W-:-:S11]  /*4200*/  UMOV UR5, UR10 ;  /* 0x0000000a00057c82 */ /* 0x000fd60008000000 */
.L_x_82:
[----:B------:R-:W-:Y:S02]  /*4210*/  UIADD3 UR12, UPT, UPT, UR12, 0x1, URZ ;  /* 0x000000010c0c7890 */ /* 0x000fe4000fffe0ff */
[----:B--2---:R-:W-:Y:S02]  /*4220*/  ULEA UR6, UR5, UR13, 0x3 ;  /* 0x0000000d05067291 */ /* 0x004fe4000f8e18ff */
[----:B------:R-:W-:Y:S01]  /*4230*/  UISETP.NE.AND UP3, UPT, UR12, URZ, UPT ;  /* 0x000000ff0c00728c */ /* 0x000fe2000bf65270 */
[----:B---3--:R-:W-:Y:S10]  /*4240*/  @P2 BRA `(.L_x_80) ;  /* 0x00000000000c2947 */ /* 0x008ff40003800000 */
[----:B-1----:R-:W-:Y:S04]  /*4250*/  SHF.L.U32 R2, R8, 0x1f, RZ ;  /* 0x0000001f08027819 */ /* 0x002fe800000006ff */
[----:B------:R-:W1:Y:S02]  /*4260*/  SYNCS.PHASECHK.TRANS64.TRYWAIT P0, [UR6], R2 ;  /* 0x00000002ff0075a7 */ /* 0x000e640008001106 */
[----:B-1----:R-:W-:Y:S05]  /*4270*/  @!P0 BRA `(.L_x_81) ;  /* 0x0000006800ac8947 */ /* 0x002fea0003800000 */
.L_x_80:
[----:B------:R-:W-:Y:S01]  /*4280*/  UISETP.NE.AND UP0, UPT, UR11, 0x1, UPT ;  /* 0x000000010b00788c */ /* 0x000fe2000bf05270 */
[----:B------:R-:W-:Y:S01]  /*4290*/  PLOP3.LUT P2, PT, PT, PT, PT, 0x80, 0x8 ;  /* 0x000000000008781c */ /* 0x000fe20003f4f070 */
[----:B------:R-:W-:Y:S02]  /*42a0*/  UIADD3 UR4, UPT, UPT, UR5, 0x1, URZ ;  /* 0x0000000105047890 */ /* 0x000fe4000fffe0ff */
[----:B------:R-:W-:Y:S02]  /*42b0*/  ULEA UR8, UR5, UR17, 0x9 ;  /* 0x0000001105087291 */ /* 0x000fe4000f8e48ff */
[----:B------:R-:W-:Y:S01]  /*42c0*/  UISETP.NE.AND UP1, UPT, UR4, 0x14, UPT ;  /* 0x000000140400788c */ /* 0x000fe2000bf25270 */
[----:B------:R-:W-:Y:S01]  /*42d0*/  PLOP3.LUT P0, PT, PT, PT, UP0, 0x80, 0x8 ;  /* 0x000000000008781c */ /* 0x000fe20003f0f008 */
[----:B------:R-:W-:Y:S02]  /*42e0*/  UIADD3 UR11, UPT, UPT, UR11, -0x1, URZ ;  /* 0xffffffff0b0b7890 */ /* 0x000fe4000fffe0ff */
[----:B------:R-:W-:Y:S02]  /*42f0*/  USEL UR7, URZ, 0x1, UP1 ;  /* 0x00000001ff077887 */ /* 0x000fe40008800000 */
[----:B------:R-:W-:Y:S01]  /*4300*/  USEL UR10, UR4, URZ, UP1 ;  /* 0x000000ff040a7287 */ /* 0x000fe20008800000 */
[----:B------:R-:W-:Y:S03]  /*4310*/  UMOV UR9, 0xc0004010 ;  /* 0xc000401000097882 */ /* 0x000fe60000000000 */
[----:B------:R-:W-:Y:S01]  /*4320*/  @UP0 ULEA UR4, UR10, UR13, 0x3 ;  /* 0x0000000d0a040291 */ /* 0x000fe2000f8e18ff */
[----:B------:R-:W-:Y:S01]  /*4330*/  LOP3.LUT R8, R8, UR7, RZ, 0x3c, !PT ;  /* 0x0000000708087c12 */ /* 0x000fe2000f8e3cff */
[----:B------:R-:W-:Y:S03]  /*4340*/  UMOV UR7, 0xc0004010 ;  /* 0xc000401000077882 */ /* 0x000fe60000000000 */
[----:B-1----:R-:W-:Y:S04]  /*4350*/  @P0 SHF.L.U32 R0, R8, 0x1f, RZ ;  /* 0x0000001f08000819 */ /* 0x002fe800000006ff */
[----:B------:R2:W3:Y:S01]  /*4360*/  @P0 SYNCS.PHASECHK.TRANS64.TRYWAIT P2, [UR4], R0 ;  /* 0x00000000ff0005a7 */ /* 0x0004e20008041104 */
[----:B------:R-:W-:Y:S02]  /*4370*/  UIADD3 UR4, UPT, UPT, UR6, 0xa0, URZ ;  /* 0x000000a006047890 */ /* 0x000fe4000fffe0ff */
[----:B------:R-:W-:Y:S03]  /*4380*/  ULEA UR6, UR5, UR16, 0x7 ;  /* 0x0000001005067291 */ /* 0x000fe6000f8e38ff */
[----:B------:R-:W-:Y:S06]  /*4390*/  UMOV UR5, UR10 ;  /* 0x0000000a00057c82 */ /* 0x000fec0008000000 */
[----:B------:R2:W-:Y:S01]  /*43a0*/  UTCIMMA gdesc[UR6], gdesc[UR8], tmem[UR14], tmem[UR20], idesc[UR21], UP2 ;  /* 0x00ff1408060075ea */ /* 0x0005e2000900010e */
[----:B------:R-:W-:Y:S01]  /*43b0*/  UPLOP3.LUT UP2, UPT, UPT, UPT, UPT, 0x80, 0x8 ;  /* 0x000000000008789c */ /* 0x000fe20003f4f070 */
[----:B------:R2:W-:Y:S01]  /*43c0*/  UTCBAR.MULTICAST [UR4], URZ, UR15 ;  /* 0x000000ff040073e9 */ /* 0x0005e2000800080f */
[----:B------:R-:W-:Y:S09]  /*43d0*/  BRA.U UP3, `(.L_x_82) ;  /* 0xfffffffd038c7547 */ /* 0x000ff2000b83ffff */
.L_x_79:
[----:B--2---:R-:W-:Y:S01]  /*43e0*/  UIADD3 UR4, UPT, UPT, UR18, 0x1, URZ ;  /* 0x0000000112047890 */ /* 0x004fe2000fffe0ff */
[C---:B------:R-:W-:Y:S01]  /*43f0*/  ISETP.NE.AND P0, PT, R10.reuse, 0x2, PT ;  /* 0x000000020a00780c */ /* 0x040fe20003f05270 */
[----:B------:R-:W-:Y:S02]  /*4400*/  UIADD3 UR5, UPT, UPT, UR19, 0x1b0, URZ ;  /* 0x000001b013057890 */ /* 0x000fe4000fffe0ff */
[----:B------:R-:W-:Y:S01]  /*4410*/  UISETP.NE.AND UP0, UPT, UR4, 0x4, UPT ;  /* 0x000000040400788c */ /* 0x000fe2000bf05270 */
[----:B-1----:R-:W-:Y:S02]  /*4420*/  SEL R0, RZ, 0x1, P0 ;  /* 0x00000001ff007807 */ /* 0x002fe40000000000 */
[----:B------:R-:W-:Y:S01]  /*4430*/  SEL R10, R10, RZ, P0 ;  /* 0x000000ff0a0a7207 */ /* 0x000fe20000000000 */
[----:B------:R-:W-:Y:S01]  /*4440*/  USEL UR6, URZ, 0x1, UP0 ;  /* 0x00000001ff067887 */ /* 0x000fe20008000000 */
[----:B------:R-:W-:Y:S01]  /*4450*/  LOP3.LUT R9, R9, R0, RZ, 0x3c, !PT ;  /* 0x0000000009097212 */ /* 0x000fe200078e3cff */
[----:B------:R-:W-:Y:S01]  /*4460*/  USEL UR18, UR4, URZ, UP0 ;  /* 0x000000ff04127287 */ /* 0x000fe20008000000 */
[----:B------:R1:W-:Y:S03]  /*4470*/  UTCBAR [UR5], URZ ;  /* 0x000000ff050073e9 */ /* 0x0003e600080000ff */
[----:B------:R-:W-:Y:S01]  /*4480*/  LOP3.LUT R11, R11, UR6, RZ, 0x3c, !PT ;  /* 0x000000060b0b7c12 */ /* 0x000fe2000f8e3cff */
[----:B------:R-:W-:Y:S07]  /*4490*/  @P1 BRA `(.L_x_83) ;  /* 0xfffffff800c41947 */ /* 0x000fee000383ffff */
[----:B------:R-:W2:Y:S01]  /*44a0*/  S2UR UR8, SR_CgaCtaId ;  /* 0x00000000000879c3 */ /* 0x000ea20000008800 */
[----:B------:R-:W-:Y:S01]  /*44b0*/  ELECT P0, URZ, PT ;  /* 0x0000000000ff782f */ /* 0x000fe20003800000 */
[----:B------:R-:W-:Y:S01]  /*44c0*/  IMAD.MOV.U32 R0, RZ, RZ, 0x1 ;  /* 0x00000001ff007424 */ /* 0x000fe200078e00ff */
[----:B------:R-:W-:Y:S01]  /*44d0*/  UIADD3 UR13, UPT, UPT, UR13, 0x1d0, URZ ;  /* 0x000001d00d0d7890 */ /* 0x000fe2000fffe0ff */
[----:B------:R-:W-:Y:S01]  /*44e0*/  SHF.L.U32 R2, R11, 0x1f, RZ ;  /* 0x0000001f0b027819 */ /* 0x000fe200000006ff */
[----:B------:R-:W-:-:S03]  /*44f0*/  UMOV UR4, 0x40 ;  /* 0x0000004000047882 */ /* 0x000fc60000000000 */
[----:B------:R-:W-:Y:S01]  /*4500*/  UVIRTCOUNT.DEALLOC.SMPOOL 0x80 ;  /* 0x000000800000784c */ /* 0x000fe20000000000 */
[----:B--2---:R-:W-:Y:S02]  /*4510*/  ULEA UR8, UR8, UR4, 0x18 ;  /* 0x0000000408087291 */ /* 0x004fe4000f8ec0ff */
[----:B------:R-:W-:-:S07]  /*4520*/  ULEA UR4, UR18, UR13, 0x3 ;  /* 0x0000000d12047291 */ /* 0x000fce000f8e18ff */
[----:B------:R2:W-:Y:S02]  /*4530*/  @P0 STS.U8 [UR8+0x1c], R0 ;  /* 0x00001c00ff000988 */ /* 0x0005e40008000008 */
[----:B------:R-:W4:Y:S02]  /*4540*/  SYNCS.PHASECHK.TRANS64.TRYWAIT P0, [UR4], R2 ;  /* 0x00000002ff0075a7 */ /* 0x000f240008001104 */
[----:B--2-4-:R-:W-:Y:S05]  /*4550*/  @!P0 BRA `(.L_x_84) ;  /* 0x00000068000c8947 */ /* 0x014fea0003800000 */
.L_x_201:
[----:B------:R-:W-:-:S04]  /*4560*/  UIADD3 UR4, UPT, UPT, UR18, 0x1, URZ ;  /* 0x0000000112047890 */ /* 0x000fc8000fffe0ff */
[----:B------:R-:W-:-:S04]  /*4570*/  UISETP.NE.AND UP0, UPT, UR4, 0x4, UPT ;  /* 0x000000040400788c */ /* 0x000fc8000bf05270 */
[----:B------:R-:W-:Y:S02]  /*4580*/  USEL UR6, URZ, 0x1, UP0 ;  /* 0x00000001ff067887 */ /* 0x000fe40008000000 */
[----:B------:R-:W-:-:S04]  /*4590*/  USEL UR4, UR4, URZ, UP0 ;  /* 0x000000ff04047287 */ /* 0x000fc80008000000 */
[----:B-1----:R-:W-:Y:S01]  /*45a0*/  ULEA UR5, UR4, UR13, 0x3 ;  /* 0x0000000d04057291 */ /* 0x002fe2000f8e18ff */
[----:B--2---:R-:W-:-:S04]  /*45b0*/  LOP3.LUT R2, R11, UR6, RZ, 0x3c, !PT ;  /* 0x000000060b027c12 */ /* 0x004fc8000f8e3cff */
[----:B------:R-:W-:-:S04]  /*45c0*/  SHF.L.U32 R3, R2, 0x1f, RZ ;  /* 0x0000001f02037819 */ /* 0x000fc800000006ff */
[----:B------:R-:W1:Y:S02]  /*45d0*/  SYNCS.PHASECHK.TRANS64.TRYWAIT P0, [UR5], R3 ;  /* 0x00000003ff0075a7 */ /* 0x000e640008001105 */
[----:B-1----:R-:W-:Y:S05]  /*45e0*/  @!P0 BRA `(.L_x_85) ;  /* 0x0000006800008947 */ /* 0x002fea0003800000 */
.L_x_203:
        /* <DEDUP_REMOVED lines=9> */
.L_x_205:
[----:B------:R-:W-:-:S04]  /*4680*/  UIADD3 UR4, UPT, UPT, UR4, 0x1, URZ ;  /* 0x0000000104047890 */ /* 0x000fc8000fffe0ff */
[----:B------:R-:W-:-:S04]  /*4690*/  UISETP.NE.AND UP0, UPT, UR4, 0x4, UPT ;  /* 0x000000040400788c */ /* 0x000fc8000bf05270 */
[----:B------:R-:W-:Y:S02]  /*46a0*/  USEL UR5, URZ, 0x1, UP0 ;  /* 0x00000001ff057887 */ /* 0x000fe40008000000 */
[----:B------:R-:W-:-:S04]  /*46b0*/  USEL UR4, UR4, URZ, UP0 ;  /* 0x000000ff04047287 */ /* 0x000fc80008000000 */
[----:B------:R-:W-:Y:S01]  /*46c0*/  ULEA UR4, UR4, UR13, 0x3 ;  /* 0x0000000d04047291 */ /* 0x000fe2000f8e18ff */
[----:B------:R-:W-:-:S04]  /*46d0*/  LOP3.LUT R2, R2, UR5, RZ, 0x3c, !PT ;  /* 0x0000000502027c12 */ /* 0x000fc8000f8e3cff */
[----:B------:R-:W-:-:S04]  /*46e0*/  SHF.L.U32 R2, R2, 0x1f, RZ ;  /* 0x0000001f02027819 */ /* 0x000fc800000006ff */
[----:B------:R-:W2:Y:S02]  /*46f0*/  SYNCS.PHASECHK.TRANS64.TRYWAIT P0, [UR4], R2 ;  /* 0x00000002ff0075a7 */ /* 0x000ea40008001104 */
[----:B--2---:R-:W-:Y:S05]  /*4700*/  @!P0 BRA `(.L_x_87) ;  /* 0x0000006400e88947 */ /* 0x004fea0003800000 */
.L_x_207:
[----:B------:R-:W-:Y:S01]  /*4710*/  NOP ;  /* 0x0000000000007918 */ /* 0x000fe20000000000 */
[----:B-1----:R-:W1:Y:S01]  /*4720*/  LDS R0, [UR8+0x14] ;  /* 0x00001408ff007984 */ /* 0x002e620008000800 */
[----:B------:R-:W-:Y:S01]  /*4730*/  ULOP3.LUT UR4, UR24, 0xffff, URZ, 0xc0, !UPT ;  /* 0x0000ffff18047892 */ /* 0x000fe2000f8ec0ff */
[----:B------:R-:W-:Y:S01]  /*4740*/  UMOV UR5, 0xffff ;  /* 0x0000ffff00057882 */ /* 0x000fe20000000000 */
[----:B------:R-:W-:Y:S02]  /*4750*/  UMOV UR6, 0x1 ;  /* 0x0000000100067882 */ /* 0x000fe40000000000 */
[----:B------:R-:W-:-:S04]  /*4760*/  USHF.R.U32.HI UR4, URZ, 0x5, UR4 ;  /* 0x00000005ff047899 */ /* 0x000fc80008011604 */
[----:B------:R-:W-:Y:S02]  /*4770*/  USHF.L.U32 UR5, UR5, UR4, URZ ;  /* 0x0000000405057299 */ /* 0x000fe400080006ff */
[----:B------:R-:W-:-:S04]  /*4780*/  USHF.L.U32 UR4, UR6, UR4, URZ ;  /* 0x0000000406047299 */ /* 0x000fc800080006ff */
[----:B-1----:R-:W-:-:S04]  /*4790*/  LOP3.LUT R0, R0, UR5, RZ, 0xc0, !PT ;  /* 0x0000000500007c12 */ /* 0x002fc8000f8ec0ff */
[----:B------:R-:W-:-:S13]  /*47a0*/  ISETP.NE.AND P0, PT, R0, UR5, PT ;  /* 0x0000000500007c0c */ /* 0x000fda000bf05270 */
[----:B------:R-:W-:Y:S05]  /*47b0*/  @P0 BRA `(.L_x_88) ;  /* 0x0000000000580947 */ /* 0x000fea0003800000 */
[----:B------:R-:W1:Y:S02]  /*47c0*/  LDS R0, [UR8+0x18] ;  /* 0x00001808ff007984 */ /* 0x000e640008000800 */
[----:B-1----:R-:W-:-:S04]  /*47d0*/  LOP3.LUT R0, R0, UR4, RZ, 0xc0, !PT ;  /* 0x0000000400007c12 */ /* 0x002fc8000f8ec0ff */
[----:B------:R-:W-:-:S13]  /*47e0*/  ISETP.NE.AND P0, PT, R0, UR4, PT ;  /* 0x0000000400007c0c */ /* 0x000fda000bf05270 */
[----:B------:R-:W-:Y:S05]  /*47f0*/  @P0 BRA `(.L_x_89) ;  /* 0x00000000003c0947 */ /* 0x000fea0003800000 */
[----:B------:R-:W1:Y:S01]  /*4800*/  S2R R2, SR_LANEID ;  /* 0x0000000000027919 */ /* 0x000e620000000000 */
[----:B------:R-:W-:-:S06]  /*4810*/  ULOP3.LUT UR5, URZ, UR5, URZ, 0x33, !UPT ;  /* 0x00000005ff057292 */ /* 0x000fcc000f8e33ff */
[----:B------:R-:W-:-:S04]  /*4820*/  IMAD.U32 R0, RZ, RZ, UR5 ;  /* 0x00000005ff007e24 */ /* 0x000fc8000f8e00ff */
[----:B------:R2:W4:Y:S02]  /*4830*/  REDUX UR7, R0 ;  /* 0x00000000000773c4 */ /* 0x0005240000000000 */
[----:B------:R1:W-:Y:S01]  /*4840*/  UTCATOMSWS.AND URZ, UR5 ;  /* 0x0000000500ff79e3 */ /* 0x0003e20008000000 */
[----:B--2---:R-:W-:Y:S01]  /*4850*/  LOP3.LUT R0, RZ, UR4, RZ, 0x33, !PT ;  /* 0x00000004ff007c12 */ /* 0x004fe2000f8e33ff */
[----:B------:R-:W-:Y:S02]  /*4860*/  VOTEU.ANY UR4, UPT, PT ;  /* 0x0000000000047886 */ /* 0x000fe400038e0100 */
[----:B------:R-:W-:Y:S02]  /*4870*/  UFLO.U32 UR4, UR4 ;  /* 0x00000004000472bd */ /* 0x000fe400080e0000 */
[----:B------:R-:W2:Y:S04]  /*4880*/  REDUX UR6, R0 ;  /* 0x00000000000673c4 */ /* 0x000ea80000000000 */
[----:B-1----:R-:W-:-:S02]  /*4890*/  ISETP.EQ.U32.AND P0, PT, R2, UR4, PT ;  /* 0x0000000402007c0c */ /* 0x002fc4000bf02070 */
[----:B----4-:R-:W-:-:S11]  /*48a0*/  MOV R2, UR7 ;  /* 0x0000000700027c02 */ /* 0x010fd60008000f00 */
[----:B------:R1:W-:Y:S01]  /*48b0*/  @P0 ATOMS.AND RZ, [UR8+0x14], R2 ;  /* 0x00001402ffff098c */ /* 0x0003e2000a800008 */
[----:B--2---:R-:W-:-:S05]  /*48c0*/  IMAD.U32 R0, RZ, RZ, UR6 ;  /* 0x00000006ff007e24 */ /* 0x004fca000f8e00ff */
[----:B------:R1:W-:Y:S01]  /*48d0*/  @P0 ATOMS.AND RZ, [UR8+0x18], R0 ;  /* 0x00001800ffff098c */ /* 0x0003e2000a800008 */
[----:B------:R-:W-:Y:S05]  /*48e0*/  BRA `(.L_x_90) ;  /* 0x0000000000147947 */ /* 0x000fea0003800000 */
.L_x_89:
[----:B------:R-:W-:Y:S02]  /*48f0*/  MOV R2, 0x4910 ;  /* 0x0000491000027802 */ /* 0x000fe40000000f00 */
[----:B---3-5:R-:W-:Y:S05]  /*4900*/  CALL.REL.NOINC `($__internal_0_$__cuda_sm10x_tcgen05_guardrail_trap_col_being_dealloced_not_returned_by_alloc) ;  /* 0x0000006800cc7944 */ /* 0x028fea0003c00000 */
[----:B------:R-:W-:Y:S05]  /*4910*/  BRA `(.L_x_90) ;  /* 0x0000000000087947 */ /* 0x000fea0003800000 */
.L_x_88:
[----:B------:R-:W-:Y:S02]  /*4920*/  MOV R2, 0x4940 ;  /* 0x0000494000027802 */ /* 0x000fe40000000f00 */
[----:B---3-5:R-:W-:Y:S05]  /*4930*/  CALL.REL.NOINC `($__internal_2_$__cuda_sm10x_tcgen05_guardrail_trap_unallocated_columns_being_dealloced) ;  /* 0x0000006800d87944 */ /* 0x028fea0003c00000 */
.L_x_90:
[----:B------:R-:W-:Y:S01]  /*4940*/  NOP ;  /* 0x0000000000007918 */ /* 0x000fe20000000000 */
[----:B------:R-:W-:Y:S05]  /*4950*/  EXIT ;  /* 0x000000000000794d */ /* 0x000fea0003800000 */
.L_x_72:
[----:B------:R-:W-:-:S09]  /*4960*/  UISETP.NE.OR UP0, UPT, UR17, 0x3, !UP3 ;  /* 0x000000031100788c */ /* 0x000fd2000df05670 */
[----:B------:R-:W-:Y:S05]  /*4970*/  BRA.U UP0, `(.L_x_91) ;  /* 0x0000001100587547 */ /* 0x000fea000b800000 */
[----:B------:R-:W1:Y:S01]  /*4980*/  LDCU UR31, c[0x0][0x370] ;  /* 0x00006e00ff1f77ac */ /* 0x000e620008000800 */
[----:B------:R-:W2:Y:S01]  /*4990*/  LDC.64 R16, c[0x0][0x348] ;  /* 0x0000d200ff107b82 */ /* 0x000ea20000000a00 */
[----:B------:R-:W-:Y:S02]  /*49a0*/  HFMA2 R13, -RZ, RZ, 0, 0 ;  /* 0x00000000ff0d7431 */ /* 0x000fe400000001ff */
[----:B------:R-:W-:Y:S01]  /*49b0*/  IMAD.MOV.U32 R15, RZ, RZ, 0x1 ;  /* 0x00000001ff0f7424 */ /* 0x000fe200078e00ff */
[----:B------:R-:W1:Y:S01]  /*49c0*/  LDCU.128 UR48, c[0x0][0xb10] ;  /* 0x00016200ff3077ac */ /* 0x000e620008000c00 */
[----:B------:R-:W-:Y:S01]  /*49d0*/  IMAD.MOV.U32 R14, RZ, RZ, RZ ;  /* 0x000000ffff0e7224 */ /* 0x000fe200078e00ff */
[----:B------:R-:W-:Y:S01]  /*49e0*/  MOV R7, 0x1000 ;  /* 0x0000100000077802 */ /* 0x000fe20000000f00 */
[----:B------:R-:W3:Y:S01]  /*49f0*/  LDCU UR30, c[0x0][0x374] ;  /* 0x00006e80ff1e77ac */ /* 0x000ee20008000800 */
[----:B------:R-:W4:Y:S01]  /*4a00*/  LDC.64 R2, c[0x0][0x888] ;  /* 0x00022200ff027b82 */ /* 0x000f220000000a00 */
[----:B------:R-:W3:Y:S01]  /*4a10*/  LDCU UR15, c[0x0][0xb0c] ;  /* 0x00016180ff0f77ac */ /* 0x000ee20008000800 */
[----:B------:R-:W2:Y:S06]  /*4a20*/  LDCU UR40, c[0x0][0xb20] ;  /* 0x00016400ff2877ac */ /* 0x000eac0008000800 */
[----:B------:R-:W4:Y:S01]  /*4a30*/  LDC.64 R4, c[0x0][0x890] ;  /* 0x00022400ff047b82 */ /* 0x000f220000000a00 */
[----:B------:R-:W2:Y:S01]  /*4a40*/  LDCU UR4, c[0x0][0xb30] ;  /* 0x00016600ff0477ac */ /* 0x000ea20008000800 */
[----:B------:R-:W-:Y:S01]  /*4a50*/  UMOV UR21, 0x400 ;  /* 0x0000040000157882 */ /* 0x000fe20000000000 */
[----:B-1----:R-:W-:-:S02]  /*4a60*/  UIMAD.WIDE.U32 UR6, UR31, UR48, URZ ;  /* 0x000000301f0672a5 */ /* 0x002fc4000f8e00ff */
[----:B---3--:R-:W-:Y:S02]  /*4a70*/  UIMAD.WIDE.U32 UR8, UR30, UR51, URZ ;  /* 0x000000331e0872a5 */ /* 0x008fe4000f8e00ff */
[----:B------:R-:W-:Y:S02]  /*4a80*/  ULEA UR21, UR45, UR21, 0x18 ;  /* 0x000000152d157291 */ /* 0x000fe4000f8ec0ff */
[----:B------:R-:W-:Y:S02]  /*4a90*/  UPLOP3.LUT UP3, UPT, UPT, UPT, UPT, 0x40, 0x4 ;  /* 0x000000000004789c */ /* 0x000fe40003f6e870 */
[----:B------:R-:W-:Y:S01]  /*4aa0*/  UIADD3 UR37, UPT, UPT, UR21, 0x158, URZ ;  /* 0x0000015815257890 */ /* 0x000fe2000fffe0ff */
[----:B------:R-:W-:Y:S01]  /*4ab0*/  UMOV UR6, UR7 ;  /* 0x0000000700067c82 */ /* 0x000fe20008000000 */
[----:B------:R-:W-:Y:S01]  /*4ac0*/  UMOV UR38, UR9 ;  /* 0x0000000900267c82 */ /* 0x000fe20008000000 */
[----:B------:R-:W-:Y:S02]  /*4ad0*/  UISETP.GE.AND UP0, UPT, UR42, 0x1, UPT ;  /* 0x000000012a00788c */ /* 0x000fe4000bf06270 */
[----:B------:R-:W-:Y:S01]  /*4ae0*/  UISETP.NE.AND UP4, UPT, UR42, 0x1, UPT ;  /* 0x000000012a00788c */ /* 0x000fe2000bf85270 */
[----:B------:R-:W1:Y:S01]  /*4af0*/  LDCU.64 UR22, c[0x0][0xb28] ;  /* 0x00016500ff1677ac */ /* 0x000e620008000a00 */
[----:B------:R-:W-:-:S02]  /*4b00*/  UISETP.NE.AND UP6, UPT, UR15, 0x1, UPT ;  /* 0x000000010f00788c */ /* 0x000fc4000bfc5270 */
[----:B------:R-:W-:Y:S02]  /*4b10*/  UISETP.NE.AND UP5, UPT, UR50, 0x1, UPT ;  /* 0x000000013200788c */ /* 0x000fe4000bfa5270 */
[----:B------:R-:W-:Y:S02]  /*4b20*/  UIADD3 UR33, UPT, UPT, UR21, 0x140, URZ ;  /* 0x0000014015217890 */ /* 0x000fe4000fffe0ff */
[----:B------:R-:W-:Y:S02]  /*4b30*/  UIADD3 UR25, UPT, UPT, UR21, 0x148, URZ ;  /* 0x0000014815197890 */ /* 0x000fe4000fffe0ff */
[----:B------:R-:W-:Y:S02]  /*4b40*/  UIADD3 UR17, UPT, UPT, UR21, 0x150, URZ ;  /* 0x0000015015117890 */ /* 0x000fe4000fffe0ff */
[----:B------:R-:W-:Y:S02]  /*4b50*/  UPRMT UR37, UR45, 0x654, UR37 ;  /* 0x000006542d257896 */ /* 0x000fe40008000025 */
[----:B------:R-:W-:-:S02]  /*4b60*/  USHF.R.U32.HI UR39, URZ, UR49, UR6 ;  /* 0x00000031ff277299 */ /* 0x000fc40008011606 */
[----:B--2---:R-:W-:Y:S02]  /*4b70*/  USHF.R.U32.HI UR38, URZ, UR40, UR38 ;  /* 0x00000028ff267299 */ /* 0x004fe40008011626 */
[----:B------:R-:W-:-:S11]  /*4b80*/  UISETP.NE.AND UP2, UPT, UR4, 0x1, UPT ;  /* 0x000000010400788c */ /* 0x000fd6000bf45270 */
.L_x_102:
[C---:B------:R-:W-:Y:S02]  /*4b90*/  LEA R12, R14.reuse, UR21, 0x3 ;  /* 0x000000150e0c7c11 */ /* 0x040fe4000f8e18ff */
[----:B------:R-:W-:Y:S02]  /*4ba0*/  SHF.L.U32 R0, R13, 0x1f, RZ ;  /* 0x0000001f0d007819 */ /* 0x000fe400000006ff */
[----:B------:R-:W-:Y:S02]  /*4bb0*/  LEA R8, R14, UR21, 0x4 ;  /* 0x000000150e087c11 */ /* 0x000fe4000f8e20ff */
[----:B--2---:R-:W2:Y:S02]  /*4bc0*/  SYNCS.PHASECHK.TRANS64.TRYWAIT P0, [R12+URZ+0x190], R0 ;  /* 0x000190000c0075a7 */ /* 0x004ea400080011ff */
[----:B--2---:R-:W-:Y:S05]  /*4bd0*/  @!P0 BRA `(.L_x_92) ;  /* 0x0000006000cc8947 */ /* 0x004fea0003800000 */
.L_x_208:
[----:B------:R-:W3:Y:S01]  /*4be0*/  LDS.128 R8, [R8+0x220] ;  /* 0x0002200008087984 */ /* 0x000ee20000000c00 */
[----:B------:R-:W-:Y:S01]  /*4bf0*/  UISETP.GE.AND UP0, UPT, UR42, 0x1, UPT ;  /* 0x000000012a00788c */ /* 0x000fe2000bf06270 */
[----:B------:R-:W-:Y:S01]  /*4c00*/  @!PT LDS RZ, [RZ] ;  /* 0x00000000fffff984 */ /* 0x000fe20000000800 */
[----:B------:R-:W-:Y:S01]  /*4c10*/  @!PT LDS RZ, [RZ] ;  /* 0x00000000fffff984 */ /* 0x000fe20000000800 */
[----:B------:R-:W-:Y:S01]  /*4c20*/  @!PT LDS RZ, [RZ] ;  /* 0x00000000fffff984 */ /* 0x000fe20000000800 */
[----:B------:R-:W-:Y:S01]  /*4c30*/  @!PT LDS RZ, [RZ] ;  /* 0x00000000fffff984 */ /* 0x000fe20000000800 */
[----:B------:R1:W-:Y:S06]  /*4c40*/  MEMBAR.ALL.CTA ;  /* 0x0000000000007992 */ /* 0x0003ec0000008000 */
[----:B-1----:R-:W1:Y:S01]  /*4c50*/  FENCE.VIEW.ASYNC.S ;  /* 0x00000000000073c6 */ /* 0x002e620000000000 */
[----:B---3--:R-:W-:Y:S11]  /*4c60*/  LOP3.LUT P0, RZ, R10, 0x1, RZ, 0xc0, !PT ;  /* 0x000000010aff7812 */ /* 0x008ff6000780c0ff */
[----:B------:R-:W-:Y:S02]  /*4c70*/  @!UPT UIADD3 URZ, UPT, UPT, URZ, URZ, URZ ;  /* 0x000000fffffff290 */ /* 0x000fe4000fffe0ff */
[----:B-1----:R-:W-:Y:S01]  /*4c80*/  VOTEU.ANY UP1, P0 ;  /* 0x0000000000ff7886 */ /* 0x002fe20000020100 */
[----:B------:R-:W-:Y:S11]  /*4c90*/  PLOP3.LUT P0, PT, PT, PT, UP1, 0x80, 0x8 ;  /* 0x000000000008781c */ /* 0x000ff60003f0f018 */
[----:B------:R-:W-:Y:S02]  /*4ca0*/  @!UPT UIADD3 URZ, UPT, UPT, URZ, URZ, URZ ;  /* 0x000000fffffff290 */ /* 0x000fe4000fffe0ff */
[----:B--2---:R-:W-:Y:S02]  /*4cb0*/  @P0 SHF.R.U32.HI R0, RZ, 0x10, R9 ;  /* 0x00000010ff000819 */ /* 0x004fe40000011609 */
[----:B------:R-:W-:Y:S02]  /*4cc0*/  @P0 MOV R6, R8 ;  /* 0x0000000800060202 */ /* 0x000fe40000000f00 */
[----:B------:R-:W-:Y:S01]  /*4cd0*/  @P0 R2UR UR4, R0 ;  /* 0x00000000000402ca */ /* 0x000fe200000e0000 */
[----:B------:R-:W-:Y:S01]  /*4ce0*/  VIADD R0, R12, 0x1a0 ;  /* 0x000001a00c007836 */ /* 0x000fe20000000000 */
[----:B------:R-:W-:Y:S02]  /*4cf0*/  @P0 LOP3.LUT R8, R9, 0xffff, RZ, 0xc0, !PT ;  /* 0x0000ffff09080812 */ /* 0x000fe400078ec0ff */
[----:B------:R-:W-:Y:S02]  /*4d00*/  @P0 R2UR UR6, R6 ;  /* 0x00000000060602ca */ /* 0x000fe400000e0000 */
[----:B------:R-:W-:Y:S02]  /*4d10*/  PRMT R0, RZ, 0x654, R0 ;  /* 0x00000654ff007816 */ /* 0x000fe40000000000 */
[----:B------:R-:W-:Y:S02]  /*4d20*/  @P0 R2UR UR5, R8 ;  /* 0x00000000080502ca */ /* 0x000fe400000e0000 */
[----:B------:R1:W-:Y:S03]  /*4d30*/  SYNCS.ARRIVE.TRANS64.RED.A1T0 RZ, [R0+URZ], RZ ;  /* 0x000000ff00ff79a7 */ /* 0x0003e600081004ff */
[----:B------:R-:W-:Y:S04]  /*4d40*/  @UP1 UMOV UR29, UR4 ;  /* 0x00000004001d1c82 */ /* 0x000fe80008000000 */
[----:B------:R-:W-:Y:S04]  /*4d50*/  @UP1 UMOV UR14, UR6 ;  /* 0x00000006000e1c82 */ /* 0x000fe80008000000 */
[----:B------:R-:W-:Y:S01]  /*4d60*/  @UP1 UMOV UR13, UR5 ;  /* 0x00000005000d1c82 */ /* 0x000fe20008000000 */
[----:B------:R-:W-:Y:S05]  /*4d70*/  BRA.U !UP0, `(.L_x_93) ;  /* 0x0000000108a47547 */ /* 0x000fea000b800000 */
[----:B------:R-:W-:Y:S02]  /*4d80*/  UIMAD.WIDE.U32 UR18, UR13, UR51, URZ ;  /* 0x000000330d1272a5 */ /* 0x000fe4000f8e00ff */
[----:B------:R-:W-:Y:S02]  /*4d90*/  UIMAD.WIDE.U32 UR26, UR14, UR48, URZ ;  /* 0x000000300e1a72a5 */ /* 0x000fe4000f8e00ff */
[----:B------:R-:W-:Y:S02]  /*4da0*/  USEL UR4, UR30, UR38, !UP5 ;  /* 0x000000261e047287 */ /* 0x000fe4000e800000 */
[----:B------:R-:W-:Y:S02]  /*4db0*/  USEL UR7, UR31, UR39, !UP6 ;  /* 0x000000271f077287 */ /* 0x000fe4000f000000 */
[----:B------:R-:W-:Y:S02]  /*4dc0*/  UIMAD.WIDE.U32 UR8, UR4, UR22, URZ ;  /* 0x00000016040872a5 */ /* 0x000fe4000f8e00ff */
[----:B------:R-:W-:Y:S01]  /*4dd0*/  UIMAD.WIDE.U32 UR10, UR7, UR22, URZ ;  /* 0x00000016070a72a5 */ /* 0x000fe2000f8e00ff */
[----:B------:R-:W-:Y:S02]  /*4de0*/  UMOV UR5, UR19 ;  /* 0x0000001300057c82 */ /* 0x000fe40008000000 */
[----:B------:R-:W-:Y:S03]  /*4df0*/  USHF.R.U32.HI UR6, URZ, UR40, UR5 ;  /* 0x00000028ff067299 */ /* 0x000fe60008011605 */
[----:B------:R-:W-:Y:S01]  /*4e00*/  UMOV UR5, UR27 ;  /* 0x0000001b00057c82 */ /* 0x000fe20008000000 */
[----:B------:R-:W-:Y:S02]  /*4e10*/  USEL UR6, UR13, UR6, !UP5 ;  /* 0x000000060d067287 */ /* 0x000fe4000e800000 */
[----:B------:R-:W-:Y:S03]  /*4e20*/  USHF.R.U32.HI UR12, URZ, UR49, UR5 ;  /* 0x00000031ff0c7299 */ /* 0x000fe60008011605 */
[----:B------:R-:W-:Y:S02]  /*4e30*/  UMOV UR5, UR9 ;  /* 0x0000000900057c82 */ /* 0x000fe40008000000 */
[----:B------:R-:W-:Y:S03]  /*4e40*/  @UP4 USHF.R.U32.HI UR4, URZ, UR23, UR5 ;  /* 0x00000017ff044299 */ /* 0x000fe60008011605 */
[----:B------:R-:W-:Y:S01]  /*4e50*/  UMOV UR5, UR11 ;  /* 0x0000000b00057c82 */ /* 0x000fe20008000000 */
[----:B------:R-:W-:Y:S02]  /*4e60*/  UIMAD UR4, UR42, UR4, URZ ;  /* 0x000000042a0472a4 */ /* 0x000fe4000f8e02ff */
[----:B------:R-:W-:Y:S02]  /*4e70*/  @UP4 USHF.R.U32.HI UR7, URZ, UR23, UR5 ;  /* 0x00000017ff074299 */ /* 0x000fe40008011605 */
[----:B------:R-:W-:Y:S02]  /*4e80*/  UIMAD.WIDE.U32 UR10, UR6, UR22, URZ ;  /* 0x00000016060a72a5 */ /* 0x000fe4000f8e00ff */
[----:B------:R-:W-:Y:S02]  /*4e90*/  USEL UR5, UR14, UR12, !UP6 ;  /* 0x0000000c0e057287 */ /* 0x000fe4000f000000 */
[----:B------:R-:W-:Y:S02]  /*4ea0*/  UIMAD UR8, UR42, UR7, URZ ;  /* 0x000000072a0872a4 */ /* 0x000fe4000f8e02ff */
[----:B------:R-:W-:Y:S03]  /*4eb0*/  UISETP.GE.AND UP0, UPT, UR6, UR4, UPT ;  /* 0x000000040600728c */ /* 0x000fe6000bf06270 */
[----:B------:R-:W-:Y:S01]  /*4ec0*/  UMOV UR4, UR11 ;  /* 0x0000000b00047c82 */ /* 0x000fe20008000000 */
[----:B------:R-:W-:Y:S02]  /*4ed0*/  UISETP.GE.OR UP0, UPT, UR5, UR8, UP0 ;  /* 0x000000080500728c */ /* 0x000fe40008706670 */
[----:B------:R-:W-:Y:S02]  /*4ee0*/  USHF.R.U32.HI UR4, URZ, UR23, UR4 ;  /* 0x00000017ff047299 */ /* 0x000fe40008011604 */
[----:B------:R-:W-:Y:S02]  /*4ef0*/  UIMAD.WIDE.U32 UR8, UR5, UR22, URZ ;  /* 0x00000016050872a5 */ /* 0x000fe4000f8e00ff */
[----:B------:R-:W-:Y:S04]  /*4f00*/  USEL UR10, UR6, UR4, !UP4 ;  /* 0x00000004060a7287 */ /* 0x000fe8000e000000 */
[----:B------:R-:W-:Y:S01]  /*4f10*/  UIADD3 UR11, UPT, UPT, -UR10, URZ, URZ ;  /* 0x000000ff0a0b7290 */ /* 0x000fe2000fffe1ff */
[----:B------:R-:W-:Y:S02]  /*4f20*/  @!UP0 UMOV UR4, UR9 ;  /* 0x0000000900048c82 */ /* 0x000fe40008000000 */
[----:B------:R-:W-:Y:S02]  /*4f30*/  @!UP0 USHF.R.U32.HI UR4, URZ, UR23, UR4 ;  /* 0x00000017ff048299 */ /* 0x000fe40008011604 */
[----:B------:R-:W-:Y:S02]  /*4f40*/  UIMAD UR8, UR42, UR11, UR6 ;  /* 0x0000000b2a0872a4 */ /* 0x000fe4000f8e0206 */
[----:B------:R-:W-:Y:S04]  /*4f50*/  @!UP0 USEL UR4, UR5, UR4, !UP4 ;  /* 0x0000000405048287 */ /* 0x000fe8000e000000 */
[----:B------:R-:W-:Y:S02]  /*4f60*/  @!UP0 UIMAD UR8, UR7, UR8, UR4 ;  /* 0x00000008070882a4 */ /* 0x000fe4000f8e0204 */
[----:B------:R-:W-:Y:S02]  /*4f70*/  @!UP0 UIADD3 UR9, UPT, UPT, UR10, -UR4, URZ ;  /* 0x800000040a098290 */ /* 0x000fe4000fffe0ff */
[----:B------:R-:W-:Y:S02]  /*4f80*/  UIADD3 UR4, UPT, UPT, -UR5, URZ, URZ ;  /* 0x000000ff05047290 */ /* 0x000fe4000fffe1ff */
[----:B------:R-:W-:Y:S02]  /*4f90*/  UIADD3 UR7, UPT, UPT, -UR6, URZ, URZ ;  /* 0x000000ff06077290 */ /* 0x000fe4000fffe1ff */
[----:B------:R-:W-:Y:S02]  /*4fa0*/  @!UP0 UIMAD UR6, UR9, UR42, UR5 ;  /* 0x0000002a090682a4 */ /* 0x000fe4000f8e0205 */
[----:B------:R-:W-:Y:S02]  /*4fb0*/  UIMAD UR14, UR15, UR4, UR14 ;  /* 0x000000040f0e72a4 */ /* 0x000fe4000f8e020e */
[----:B------:R-:W-:Y:S01]  /*4fc0*/  UIMAD UR13, UR50, UR7, UR13 ;  /* 0x00000007320d72a4 */ /* 0x000fe2000f8e020d */
[----:B------:R-:W-:Y:S02]  /*4fd0*/  @!UP0 UMOV UR5, UR8 ;  /* 0x0000000800058c82 */ /* 0x000fe40008000000 */
[----:B------:R-:W-:Y:S02]  /*4fe0*/  UIMAD UR14, UR5, UR15, UR14 ;  /* 0x0000000f050e72a4 */ /* 0x000fe4000f8e020e */
[----:B------:R-:W-:Y:S11]  /*4ff0*/  UIMAD UR13, UR6, UR50, UR13 ;  /* 0x00000032060d72a4 */ /* 0x000ff6000f8e020d */
[----:B------:R-:W-:Y:S01]  /*5000*/  @!UPT UIADD3 URZ, UPT, UPT, URZ, URZ, URZ ;  /* 0x000000fffffff290 */ /* 0x000fe2000fffe0ff */
.L_x_93:
[----:B------:R-:W2:Y:S01]  /*5010*/  @!UP2 LDCU.128 UR8, c[0x0][0xb10] ;  /* 0x00016200ff08a7ac */ /* 0x000ea20008000c00 */
[C---:B----4-:R-:W-:Y:S02]  /*5020*/  ISETP.NE.U32.AND P1, PT, R4.reuse, RZ, PT ;  /* 0x000000ff0400720c */ /* 0x050fe40003f25070 */
[----:B------:R-:W-:Y:S02]  /*5030*/  ISETP.NE.U32.AND P0, PT, R4, RZ, PT ;  /* 0x000000ff0400720c */ /* 0x000fe40003f05070 */
[C---:B------:R-:W-:Y:S02]  /*5040*/  ISETP.NE.AND.EX P1, PT, R5.reuse, RZ, PT, P1 ;  /* 0x000000ff0500720c */ /* 0x040fe40003f25310 */
[----:B------:R-:W-:Y:S01]  /*5050*/  ISETP.NE.AND.EX P0, PT, R5, RZ, PT, P0 ;  /* 0x000000ff0500720c */ /* 0x000fe20003f05300 */
[----:B------:R-:W3:Y:S01]  /*5060*/  @!UP2 LDCU UR5, c[0x0][0xb0c] ;  /* 0x00016180ff05a7ac */ /* 0x000ee20008000800 */
[----:B------:R-:W-:Y:S01]  /*5070*/  SHF.L.U32 R9, R15, 0x1f, RZ ;  /* 0x0000001f0f097819 */ /* 0x000fe200000006ff */
[----:B------:R-:W-:Y:S02]  /*5080*/  USHF.L.U32 UR35, UR16, 0x6, URZ ;  /* 0x0000000610237899 */ /* 0x000fe400080006ff */
[----:B------:R-:W-:Y:S02]  /*5090*/  USHF.L.U32 UR34, UR20, 0x8, URZ ;  /* 0x0000000814227899 */ /* 0x000fe400080006ff */
[----:B--2---:R-:W-:Y:S07]  /*50a0*/  UIMAD.WIDE.U32 UR6, UR14, UR8, URZ ;  /* 0x000000080e0672a5 */ /* 0x004fee000f8e00ff */
[----:B------:R-:W-:Y:S01]  /*50b0*/  @!UP2 UMOV UR4, UR7 ;  /* 0x000000070004ac82 */ /* 0x000fe20008000000 */
[----:B---3--:R-:W-:Y:S02]  /*50c0*/  @!UP2 UISETP.NE.AND UP0, UPT, UR5, 0x1, UPT ;  /* 0x000000010500a88c */ /* 0x008fe4000bf05270 */
[----:B------:R-:W-:Y:S02]  /*50d0*/  @!UP2 USHF.R.U32.HI UR4, URZ, UR9, UR4 ;  /* 0x00000009ff04a299 */ /* 0x000fe40008011604 */
[----:B------:R-:W-:Y:S02]  /*50e0*/  UIMAD.WIDE.U32 UR6, UR13, UR11, URZ ;  /* 0x0000000b0d0672a5 */ /* 0x000fe4000f8e00ff */
[----:B------:R-:W-:Y:S02]  /*50f0*/  @!UP2 USEL UR8, UR14, UR4, !UP0 ;  /* 0x000000040e08a287 */ /* 0x000fe4000c000000 */
[----:B------:R-:W-:Y:S03]  /*5100*/  @!UP2 UISETP.NE.AND UP0, UPT, UR10, 0x1, UPT ;  /* 0x000000010a00a88c */ /* 0x000fe6000bf05270 */
[----:B------:R-:W-:Y:S02]  /*5110*/  @!UP2 UMOV UR6, UR7 ;  /* 0x000000070006ac82 */ /* 0x000fe40008000000 */
[----:B------:R-:W2:Y:S02]  /*5120*/  @!UP2 LDCU UR4, c[0x0][0xb20] ;  /* 0x00016400ff04a7ac */ /* 0x000ea40008000800 */
[----:B--2---:R-:W-:Y:S04]  /*5130*/  @!UP2 USHF.R.U32.HI UR6, URZ, UR4, UR6 ;  /* 0x00000004ff06a299 */ /* 0x004fe80008011606 */
[----:B------:R-:W-:Y:S04]  /*5140*/  @!UP2 USEL UR6, UR13, UR6, !UP0 ;  /* 0x000000060d06a287 */ /* 0x000fe8000c000000 */
[----:B------:R-:W-:Y:S02]  /*5150*/  @!UP2 UIADD3 UR4, UPT, UPT, -UR8, UR6, URZ ;  /* 0x000000060804a290 */ /* 0x000fe4000fffe1ff */
[----:B------:R-:W-:Y:S02]  /*5160*/  @!UP2 UIADD3 UR6, UPT, UPT, UR8, -UR6, URZ ;  /* 0x800000060806a290 */ /* 0x000fe4000fffe0ff */
[----:B------:R-:W-:Y:S02]  /*5170*/  @!UP2 UIMAD UR14, UR4, UR5, UR14 ;  /* 0x00000005040ea2a4 */ /* 0x000fe4000f8e020e */
[----:B------:R-:W-:Y:S01]  /*5180*/  @!UP2 UIMAD UR13, UR6, UR10, UR13 ;  /* 0x0000000a060da2a4 */ /* 0x000fe2000f8e020d */
[----:B------:R-:W-:Y:S11]  /*5190*/  BRA.U UP3, `(.L_x_94) ;  /* 0x0000000103107547 */ /* 0x000ff6000b800000 */
[----:B------:R-:W-:Y:S04]  /*51a0*/  MOV R6, UR43 ;  /* 0x0000002b00067c02 */ /* 0x000fe80008000f00 */
[----:B------:R-:W-:Y:S04]  /*51b0*/  SHF.L.U32 R6, R6, 0x1f, RZ ;  /* 0x0000001f06067819 */ /* 0x000fe800000006ff */
[----:B------:R-:W2:Y:S02]  /*51c0*/  SYNCS.PHASECHK.TRANS64.TRYWAIT P2, [UR21+0x188], R6 ;  /* 0x00018806ff0075a7 */ /* 0x000ea40008041115 */
[----:B--2---:R-:W-:Y:S05]  /*51d0*/  @!P2 BRA `(.L_x_95) ;  /* 0x0000005c0060a947 */ /* 0x004fea0003800000 */
.L_x_94:
[----:B------:R-:W-:Y:S05]  /*51e0*/  @!P1 BRA `(.L_x_96) ;  /* 0x0000000000309947 */ /* 0x000fea0003800000 */
[----:B------:R-:W-:Y:S01]  /*51f0*/  ISETP.NE.U32.AND P1, PT, R2, RZ, PT ;  /* 0x000000ff0200720c */ /* 0x000fe20003f25070 */
[----:B------:R-:W2:Y:S01]  /*5200*/  LDCU.64 UR4, c[0x0][0x358] ;  /* 0x00006b00ff0477ac */ /* 0x000ea20008000a00 */
[----:B------:R-:W-:Y:S02]  /*5210*/  IMAD.MOV.U32 R74, RZ, RZ, 0x1 ;  /* 0x00000001ff4a7424 */ /* 0x000fe400078e00ff */
[----:B------:R-:W-:Y:S11]  /*5220*/  ISETP.NE.AND.EX P1, PT, R3, RZ, PT, P1 ;  /* 0x000000ff0300720c */ /* 0x000ff60003f25310 */
[----:B------:R-:W-:Y:S02]  /*5230*/  @!UPT UIADD3 URZ, UPT, UPT, URZ, URZ, URZ ;  /* 0x000000fffffff290 */ /* 0x000fe4000fffe0ff */
[----:B------:R-:W3:Y:S01]  /*5240*/  @P1 LDC.64 R10, c[0x0][0x888] ;  /* 0x00022200ff0a1b82 */ /* 0x000ee20000000a00 */
[----:B-1----:R-:W-:Y:S04]  /*5250*/  @P1 IMAD R0, R4, UR36, RZ ;  /* 0x0000002404001c24 */ /* 0x002fe8000f8e02ff */
[----:B---3--:R-:W-:Y:S04]  /*5260*/  @P1 IMAD.WIDE R10, R0, 0x4, R10 ;  /* 0x00000004000a1825 */ /* 0x008fe800078e020a */
[----:B------:R-:W-:Y:S01]  /*5270*/  HFMA2 R0, -RZ, RZ, 0, 5.9604644775390625e-08 ;  /* 0x00000001ff007431 */ /* 0x000fe200000001ff */
[----:B--2--5:R2:W5:Y:S04]  /*5280*/  @P1 LDG.E R40, desc[UR4][R10.64] ;  /* 0x000000040a281981 */ /* 0x024568000c1e1900 */
[----:B------:R-:W-:Y:S01]  /*5290*/  @!P1 PRMT R74, R0, 0x7610, R74 ;  /* 0x00007610004a9816 */ /* 0x000fe2000000004a */
[----:B--2---:R-:W3:Y:S06]  /*52a0*/  @!P1 LDC R40, c[0x0][0x880] ;  /* 0x00022000ff289b82 */ /* 0x004eec0000000800 */
.L_x_96:
[----:B---3-5:R-:W-:Y:S01]  /*52b0*/  @!P0 ISETP.EQ.AND P1, PT, R40, RZ, PT ;  /* 0x000000ff2800820c */ /* 0x028fe20003f22270 */
[----:B------:R-:W-:Y:S01]  /*52c0*/  @!UPT UIADD3 URZ, UPT, UPT, URZ, URZ, URZ ;  /* 0x000000fffffff290 */ /* 0x000fe2000fffe0ff */
[----:B------:R-:W-:Y:S11]  /*52d0*/  @!P0 BRA `(.L_x_97) ;  /* 0x0000000000188947 */ /* 0x000ff60003800000 */
[----:B------:R-:W-:Y:S02]  /*52e0*/  LOP3.LUT P0, RZ, R74, 0xff, RZ, 0xc0, !PT ;  /* 0x000000ff4aff7812 */ /* 0x000fe4000780c0ff */
[----:B------:R-:W-:Y:S04]  /*52f0*/  ISETP.NE.U32.AND P1, PT, R2, RZ, PT ;  /* 0x000000ff0200720c */ /* 0x000fe80003f25070 */
[----:B------:R-:W-:Y:S04]  /*5300*/  ISETP.NE.AND.EX P1, PT, R3, RZ, PT, P1 ;  /* 0x000000ff0300720c */ /* 0x000fe80003f25310 */
[----:B------:R-:W-:Y:S03]  /*5310*/  PLOP3.LUT P1, PT, P1, PT, PT, 0x8, 0x80 ;  /* 0x000000000080781c */ /* 0x000fe60000f2e170 */
[----:B------:R-:W-:Y:S11]  /*5320*/  @P0 ISETP.EQ.AND P1, PT, R40, RZ, PT ;  /* 0x000000ff2800020c */ /* 0x000ff60003f22270 */
[----:B------:R-:W-:Y:S02]  /*5330*/  @!UPT UIADD3 URZ, UPT, UPT, URZ, URZ, URZ ;  /* 0x000000fffffff290 */ /* 0x000fe4000fffe0ff */
.L_x_97:
[----:B------:R-:W2:Y:S01]  /*5340*/  SYNCS.PHASECHK.TRANS64.TRYWAIT P2, [UR21+0x160], R9 ;  /* 0x00016009ff0075a7 */ /* 0x000ea20008041115 */
[----:B------:R-:W-:Y:S04]  /*5350*/  ELECT P0, URZ, PT ;  /* 0x0000000000ff782f */ /* 0x000fe80003800000 */
[----:B------:R-:W-:Y:S11]  /*5360*/  PLOP3.LUT P1, PT, P1, P0, PT, 0xf2, 0x2f ;  /* 0x00000000002f781c */ /* 0x000ff60000f21e72 */
[----:B------:R-:W-:Y:S02]  /*5370*/  @!UPT UIADD3 URZ, UPT, UPT, URZ, URZ, URZ ;  /* 0x000000fffffff290 */ /* 0x000fe4000fffe0ff */
[----:B------:R-:W-:Y:S05]  /*5380*/  @!P1 IADD3 R8, P0, PT, R16, 0x580, RZ ;  /* 0x0000058010089810 */ /* 0x000fea0007f1e0ff */
[----:B-1----:R-:W-:Y:S01]  /*5390*/  @!P1 IMAD.X R6, RZ, RZ, R17, P0 ;  /* 0x000000ffff069224 */ /* 0x002fe200000e0611 */
[----:B--2---:R-:W-:Y:S07]  /*53a0*/  @!P2 BRA `(.L_x_98) ;  /* 0x0000005c0004a947 */ /* 0x004fee0003800000 */
.L_x_211:
[----:B------:R-:W-:Y:S01]  /*53b0*/  @!P1 R2UR UR5, R8 ;  /* 0x00000000080592ca */ /* 0x000fe200000e0000 */
[----:B------:R-:W-:Y:S01]  /*53c0*/  VOTEU.ALL UP0, P1 ;  /* 0x0000000000ff7886 */ /* 0x000fe20000800000 */
[----:B------:R-:W-:Y:S01]  /*53d0*/  @!P1 R2UR UR4, R6 ;  /* 0x00000000060492ca */ /* 0x000fe200000e0000 */
[----:B-1----:R-:W-:Y:S01]  /*53e0*/  @!P1 IMAD.MOV.U32 R0, RZ, RZ, 0x1000 ;  /* 0x00001000ff009424 */ /* 0x002fe200078e00ff */
[----:B------:R-:W-:Y:S01]  /*53f0*/  UMOV UR8, 0x0 ;  /* 0x0000000000087882 */ /* 0x000fe20000000000 */
[----:B------:R-:W-:Y:S01]  /*5400*/  UMOV UR9, 0x10000000 ;  /* 0x1000000000097882 */ /* 0x000fe20000000000 */
[----:B------:R-:W-:Y:S01]  /*5410*/  @!UP0 UIADD3 UR32, UPT, UPT, UR21, 0x400, URZ ;  /* 0x0000040015208890 */ /* 0x000fe2000fffe0ff */
[----:B------:R-:W-:Y:S01]  /*5420*/  @!P1 IADD3 R8, P0, PT, R16, 0x580, RZ ;  /* 0x0000058010089810 */ /* 0x000fe20007f1e0ff */
[----:B------:R-:W-:Y:S01]  /*5430*/  VOTEU.ALL UP0, P1 ;  /* 0x0000000000ff7886 */ /* 0x000fe20000800000 */
[----:B------:R-:W-:Y:S03]  /*5440*/  UPRMT UR6, UR45, 0x654, UR33 ;  /* 0x000006542d067896 */ /* 0x000fe60008000021 */
[----:B------:R-:W-:Y:S02]  /*5450*/  @!P1 IMAD.X R6, RZ, RZ, R17, P0 ;  /* 0x000000ffff069224 */ /* 0x000fe400000e0611 */
[----:B------:R-:W-:Y:S02]  /*5460*/  IMAD.U32 R10, RZ, RZ, UR5 ;  /* 0x00000005ff0a7e24 */ /* 0x000fe4000f8e00ff */
[----:B------:R-:W-:Y:S03]  /*5470*/  IMAD.U32 R11, RZ, RZ, UR4 ;  /* 0x00000004ff0b7e24 */ /* 0x000fe6000f8e00ff */
[----:B------:R-:W-:Y:S02]  /*5480*/  @!P1 R2UR UR4, R10 ;  /* 0x000000000a0492ca */ /* 0x000fe400000e0000 */
[----:B------:R-:W-:Y:S11]  /*5490*/  @!P1 R2UR UR5, R11 ;  /* 0x000000000b0592ca */ /* 0x000ff600000e0000 */
[----:B------:R-:W-:Y:S02]  /*54a0*/  @!UPT UIADD3 URZ, UPT, UPT, URZ, URZ, URZ ;  /* 0x000000fffffff290 */ /* 0x000fe4000fffe0ff */
[----:B------:R1:W-:Y:S01]  /*54b0*/  @!UP0 UTMALDG.3D [UR32], [UR4], desc[UR8] ;  /* 0x00000820040085b4 */ /* 0x0003e20008011000 */
[----:B------:R1:W-:Y:S01]  /*54c0*/  @!P1 SYNCS.ARRIVE.TRANS64.RED.A0TR RZ, [UR21+0x140], R0 ;  /* 0x00014000ffff99a7 */ /* 0x0003e20008300415 */
[----:B------:R-:W-:Y:S01]  /*54d0*/  SYNCS.ARRIVE.TRANS64.RED.A1T0 RZ, [UR6], RZ ;  /* 0x000000ffffff79a7 */ /* 0x000fe20008100406 */
[----:B------:R-:W2:Y:S02]  /*54e0*/  SYNCS.PHASECHK.TRANS64.TRYWAIT P2, [UR21+0x168], R9 ;  /* 0x00016809ff0075a7 */ /* 0x000ea40008041115 */
[----:B-12---:R-:W-:Y:S05]  /*54f0*/  @!P2 BRA `(.L_x_99) ;  /* 0x0000005800c8a947 */ /* 0x006fea0003800000 */
.L_x_213:
        /* <DEDUP_REMOVED lines=8> */
[----:B------:R-:W-:Y:S01]  /*5580*/  @!UP0 UIADD3 UR24, UPT, UPT, UR21, 0x1400, URZ ;  /* 0x0000140015188890 */ /* 0x000fe2000fffe0ff */
[----:B------:R-:W-:Y:S01]  /*5590*/  VOTEU.ALL UP0, P1 ;  /* 0x0000000000ff7886 */ /* 0x000fe20000800000 */
[----:B------:R-:W-:Y:S01]  /*55a0*/  UMOV UR27, UR35 ;  /* 0x00000023001b7c82 */ /* 0x000fe20008000000 */
[----:B------:R-:W-:Y:S02]  /*55b0*/  UMOV UR28, UR36 ;  /* 0x00000024001c7c82 */ /* 0x000fe40008000000 */
[----:B------:R-:W-:Y:S01]  /*55c0*/  IMAD.U32 R10, RZ, RZ, UR5 ;  /* 0x00000005ff0a7e24 */ /* 0x000fe2000f8e00ff */
[----:B------:R-:W-:Y:S01]  /*55d0*/  UPRMT UR6, UR45, 0x654, UR25 ;  /* 0x000006542d067896 */ /* 0x000fe20008000019 */
[----:B------:R-:W-:Y:S02]  /*55e0*/  IMAD.U32 R11, RZ, RZ, UR4 ;  /* 0x00000004ff0b7e24 */ /* 0x000fe4000f8e00ff */
[----:B------:R-:W-:Y:S01]  /*55f0*/  @!P1 IMAD.X R6, RZ, RZ, R17, P0 ;  /* 0x000000ffff069224 */ /* 0x000fe200000e0611 */
        /* <DEDUP_REMOVED lines=8> */
.L_x_215:
[----:B------:R-:W-:Y:S01]  /*5680*/  @!P1 R2UR UR5, R8 ;  /* 0x00000000080592ca */ /* 0x000fe200000e0000 */
[----:B------:R-:W-:Y:S01]  /*5690*/  VOTEU.ALL UP0, P1 ;  /* 0x0000000000ff7886 */ /* 0x000fe20000800000 */
[----:B------:R-:W-:Y:S01]  /*56a0*/  @!P1 R2UR UR4, R6 ;  /* 0x00000000060492ca */ /* 0x000fe200000e0000 */
[----:B-1----:R-:W-:Y:S01]  /*56b0*/  @!P1 IMAD.MOV.U32 R0, RZ, RZ, 0x1000 ;  /* 0x00001000ff009424 */ /* 0x002fe200078e00ff */
[----:B------:R-:W-:Y:S01]  /*56c0*/  UMOV UR8, 0x0 ;  /* 0x0000000000087882 */ /* 0x000fe20000000000 */
[----:B------:R-:W-:Y:S01]  /*56d0*/  UMOV UR9, 0x10000000 ;  /* 0x1000000000097882 */ /* 0x000fe20000000000 */
[----:B------:R-:W-:Y:S01]  /*56e0*/  @!UP0 UIADD3 UR18, UPT, UPT, UR34, 0x80, URZ ;  /* 0x0000008022128890 */ /* 0x000fe2000fffe0ff */
[----:B------:R-:W-:Y:S01]  /*56f0*/  VIADD R14, R14, 0x1 ;  /* 0x000000010e0e7836 */ /* 0x000fe20000000000 */
[----:B------:R-:W-:Y:S01]  /*5700*/  @!UP0 UIADD3 UR16, UPT, UPT, UR21, 0x2400, URZ ;  /* 0x0000240015108890 */ /* 0x000fe2000fffe0ff */
[----:B------:R-:W-:Y:S01]  /*5710*/  VOTEU.ALL UP0, P1 ;  /* 0x0000000000ff7886 */ /* 0x000fe20000800000 */
[----:B------:R-:W-:Y:S01]  /*5720*/  UMOV UR19, UR35 ;  /* 0x0000002300137c82 */ /* 0x000fe20008000000 */
[----:B------:R-:W-:Y:S02]  /*5730*/  UMOV UR20, UR36 ;  /* 0x0000002400147c82 */ /* 0x000fe40008000000 */
[----:B------:R-:W-:Y:S01]  /*5740*/  IMAD.U32 R10, RZ, RZ, UR5 ;  /* 0x00000005ff0a7e24 */ /* 0x000fe2000f8e00ff */
[----:B------:R-:W-:Y:S01]  /*5750*/  UPRMT UR6, UR45, 0x654, UR17 ;  /* 0x000006542d067896 */ /* 0x000fe20008000011 */
        /* <DEDUP_REMOVED lines=9> */
.L_x_217:
[----:B------:R-:W-:Y:S01]  /*57f0*/  @!P1 IADD3 R6, P0, PT, R16, 0x580, RZ ;  /* 0x0000058010069810 */ /* 0x000fe20007f1e0ff */
[----:B------:R-:W-:Y:S01]  /*5800*/  VOTEU.ALL UP0, P1 ;  /* 0x0000000000ff7886 */ /* 0x000fe20000800000 */
[----:B------:R-:W-:Y:S01]  /*5810*/  UMOV UR6, 0x0 ;  /* 0x0000000000067882 */ /* 0x000fe20000000000 */
[----:B------:R-:W-:Y:S01]  /*5820*/  UMOV UR7, 0x10000000 ;  /* 0x1000000000077882 */ /* 0x000fe20000000000 */
[----:B------:R-:W-:Y:S01]  /*5830*/  @!P1 R2UR UR5, R6 ;  /* 0x00000000060592ca */ /* 0x000fe200000e0000 */
[----:B-1----:R-:W-:Y:S01]  /*5840*/  @!P1 IMAD.X R0, RZ, RZ, R17, P0 ;  /* 0x000000ffff009224 */ /* 0x002fe200000e0611 */
[----:B------:R-:W-:Y:S01]  /*5850*/  @!UP0 UIADD3 UR10, UPT, UPT, UR34, 0xc0, URZ ;  /* 0x000000c0220a8890 */ /* 0x000fe2000fffe0ff */
[----:B------:R-:W-:Y:S01]  /*5860*/  R2UR UR18, R76 ;  /* 0x000000004c1272ca */ /* 0x000fe200000e0000 */
[----:B------:R-:W-:Y:S01]  /*5870*/  @!UP0 UIADD3 UR8, UPT, UPT, UR21, 0x3400, URZ ;  /* 0x0000340015088890 */ /* 0x000fe2000fffe0ff */
[----:B------:R-:W-:Y:S01]  /*5880*/  R2UR UR16, R77 ;  /* 0x000000004d1072ca */ /* 0x000fe200000e0000 */
[----:B------:R-:W-:Y:S01]  /*5890*/  @!UP0 UIADD3 UR9, UPT, UPT, UR21, 0x158, URZ ;  /* 0x0000015815098890 */ /* 0x000fe2000fffe0ff */
[----:B------:R-:W-:Y:S01]  /*58a0*/  @!P1 R2UR UR4, R0 ;  /* 0x00000000000492ca */ /* 0x000fe200000e0000 */
[----:B------:R-:W-:Y:S01]  /*58b0*/  VOTEU.ALL UP0, P1 ;  /* 0x0000000000ff7886 */ /* 0x000fe20000800000 */
[----:B------:R-:W-:Y:S01]  /*58c0*/  UMOV UR11, UR35 ;  /* 0x00000023000b7c82 */ /* 0x000fe20008000000 */
[----:B------:R-:W-:Y:S01]  /*58d0*/  UMOV UR12, UR36 ;  /* 0x00000024000c7c82 */ /* 0x000fe20008000000 */
[C---:B------:R-:W-:Y:S01]  /*58e0*/  ISETP.NE.AND P0, PT, R14.reuse, 0x2, PT ;  /* 0x000000020e00780c */ /* 0x040fe20003f05270 */
[----:B------:R-:W-:Y:S01]  /*58f0*/  UPLOP3.LUT UP3, UPT, UPT, UPT, UPT, 0x80, 0x8 ;  /* 0x000000000008789c */ /* 0x000fe20003f6f070 */
[----:B------:R-:W-:Y:S01]  /*5900*/  IMAD.U32 R8, RZ, RZ, UR5 ;  /* 0x00000005ff087e24 */ /* 0x000fe2000f8e00ff */
[----:B------:R-:W-:Y:S01]  /*5910*/  LOP3.LUT R15, R15, 0x1, RZ, 0x3c, !PT ;  /* 0x000000010f0f7812 */ /* 0x000fe200078e3cff */
[----:B------:R-:W-:Y:S01]  /*5920*/  UMOV UR36, UR29 ;  /* 0x0000001d00247c82 */ /* 0x000fe20008000000 */
[----:B------:R-:W-:Y:S01]  /*5930*/  SEL R0, RZ, 0x1, P0 ;  /* 0x00000001ff007807 */ /* 0x000fe20000000000 */
[----:B------:R-:W-:Y:S01]  /*5940*/  UIADD3 UR20, UPT, UPT, UR13, UR18, URZ ;  /* 0x000000120d147290 */ /* 0x000fe2000fffe0ff */
[----:B------:R-:W-:Y:S01]  /*5950*/  SEL R14, R14, RZ, P0 ;  /* 0x000000ff0e0e7207 */ /* 0x000fe20000000000 */
[----:B------:R-:W-:Y:S01]  /*5960*/  UIADD3 UR16, UPT, UPT, UR14, UR16, URZ ;  /* 0x000000100e107290 */ /* 0x000fe2000fffe0ff */
[----:B------:R-:W-:Y:S01]  /*5970*/  IMAD.U32 R9, RZ, RZ, UR4 ;  /* 0x00000004ff097e24 */ /* 0x000fe2000f8e00ff */
[----:B------:R-:W-:Y:S02]  /*5980*/  @!P1 R2UR UR4, R8 ;  /* 0x00000000080492ca */ /* 0x000fe400000e0000 */
[----:B------:R-:W-:Y:S02]  /*5990*/  LOP3.LUT R13, R13, R0, RZ, 0x3c, !PT ;  /* 0x000000000d0d7212 */ /* 0x000fe400078e3cff */
[----:B------:R-:W-:Y:S11]  /*59a0*/  @!P1 R2UR UR5, R9 ;  /* 0x00000000090592ca */ /* 0x000ff600000e0000 */
[----:B------:R-:W-:Y:S02]  /*59b0*/  @!UPT UIADD3 URZ, UPT, UPT, URZ, URZ, URZ ;  /* 0x000000fffffff290 */ /* 0x000fe4000fffe0ff */
[----:B------:R2:W-:Y:S01]  /*59c0*/  @!UP0 UTMALDG.3D [UR8], [UR4], desc[UR6] ;  /* 0x00000608040085b4 */ /* 0x0005e20008011000 */
[----:B------:R2:W-:Y:S01]  /*59d0*/  @!P1 SYNCS.ARRIVE.TRANS64.RED.A0TR RZ, [UR21+0x158], R7 ;  /* 0x00015807ffff99a7 */ /* 0x0005e20008300415 */
[----:B------:R-:W-:Y:S01]  /*59e0*/  SYNCS.ARRIVE.TRANS64.RED.A1T0 RZ, [UR37], RZ ;  /* 0x000000ffffff79a7 */ /* 0x000fe20008100425 */
[----:B------:R-:W-:Y:S05]  /*59f0*/  BRA.U UP1, `(.L_x_102) ;  /* 0xfffffff101647547 */ /* 0x000fea000b83ffff */
[----:B------:R-:W-:-:S04]  /*5a00*/  SHF.L.U32 R2, R15, 0x1f, RZ ;  /* 0x0000001f0f027819 */ /* 0x000fc800000006ff */
[----:B------:R-:W1:Y:S02]  /*5a10*/  SYNCS.PHASECHK.TRANS64.TRYWAIT P0, [UR21+0x160], R2 ;  /* 0x00016002ff0075a7 */ /* 0x000e640008001115 */
[----:B-1----:R-:W-:Y:S05]  /*5a20*/  @!P0 BRA `(.L_x_103) ;  /* 0x0000005400c48947 */ /* 0x002fea0003800000 */
.L_x_219:
[----:B------:R-:W3:Y:S02]  /*5a30*/  SYNCS.PHASECHK.TRANS64.TRYWAIT P0, [UR21+0x168], R2 ;  /* 0x00016802ff0075a7 */ /* 0x000ee40008001115 */
[----:B---3--:R-:W-:Y:S05]  /*5a40*/  @!P0 BRA `(.L_x_104) ;  /* 0x0000005400d48947 */ /* 0x008fea0003800000 */
.L_x_221:
[----:B------:R-:W3:Y:S02]  /*5a50*/  SYNCS.PHASECHK.TRANS64.TRYWAIT P0, [UR21+0x170], R2 ;  /* 0x00017002ff0075a7 */ /* 0x000ee40008001115 */
[----:B---3--:R-:W-:Y:S05]  /*5a60*/  @!P0 BRA `(.L_x_105) ;  /* 0x0000005400e48947 */ /* 0x008fea0003800000 */
.L_x_223:
[----:B-1----:R-:W-:-:S07]  /*5a70*/  MOV R0, UR21 ;  /* 0x0000001500007c02 */ /* 0x002fce0008000f00 */
.L_x_106:
[----:B-1----:R-:W-:-:S04]  /*5a80*/  SHF.L.U32 R2, R15, 0x1f, RZ ;  /* 0x0000001f0f027819 */ /* 0x002fc800000006ff */
[----:B------:R1:W3:Y:S03]  /*5a90*/  SYNCS.PHASECHK.TRANS64.TRYWAIT P0, [R0+URZ+0x178], R2 ;  /* 0x00017802000075a7 */ /* 0x0002e600080011ff */
[----:B---3--:R-:W-:Y:S05]  /*5aa0*/  @!P0 NANOSLEEP.SYNCS 0x989680 ;  /* 0x009896800000895d */ /* 0x008fea0003900000 */
[----:B------:R-:W3:Y:S02]  /*5ab0*/  @!P0 SYNCS.PHASECHK.TRANS64 P0, [R0+URZ+0x178], R2 ;  /* 0x00017802000085a7 */ /* 0x000ee400080010ff */
[----:B--23--:R-:W-:Y:S05]  /*5ac0*/  @P0 EXIT ;  /* 0x000000000000094d */ /* 0x00cfea0003800000 */
[----:B------:R-:W-:Y:S05]  /*5ad0*/  BRA `(.L_x_106) ;  /* 0xfffffffc00e87947 */ /* 0x000fea000383ffff */
.L_x_91:
[----:B------:R-:W-:-:S06]  /*5ae0*/  UISETP.GE.AND UP0, UPT, UR17, 0x4, UPT ;  /* 0x000000041100788c */ /* 0x000fcc000bf06270 */
[----:B------:R-:W-:-:S13]  /*5af0*/  PLOP3.LUT P0, PT, PT, PT, UP0, 0x80, 0x8 ;  /* 0x000000000008781c */ /* 0x000fda0003f0f008 */
[----:B------:R-:W-:Y:S05]  /*5b00*/  @!P0 EXIT ;  /* 0x000000000000894d */ /* 0x000fea0003800000 */
[----:B------:R-:W-:Y:S01]  /*5b10*/  BAR.SYNC.DEFER_BLOCKING 0x6, 0xa0 ;  /* 0x0182800000007b1d */ /* 0x000fe20000010000 */
[C---:B------:R-:W-:Y:S01]  /*5b20*/  IMAD.SHL.U32 R7, R85.reuse, 0x40, RZ ;  /* 0x0000004055077824 */ /* 0x040fe200078e00ff */
[C---:B------:R-:W-:Y:S01]  /*5b30*/  LOP3.LUT R87, R85.reuse, 0x60, RZ, 0xc0, !PT ;  /* 0x0000006055577812 */ /* 0x040fe200078ec0ff */
[C---:B------:R-:W-:Y:S02]  /*5b40*/  IMAD.SHL.U32 R4, R85.reuse, 0x20, RZ ;  /* 0x0000002055047824 */ /* 0x040fe400078e00ff */
[----:B------:R-:W-:Y:S02]  /*5b50*/  HFMA2 R36, -RZ, RZ, 0, 0 ;  /* 0x00000000ff247431 */ /* 0x000fe400000001ff */
[----:B------:R-:W-:Y:S01]  /*5b60*/  IMAD.SHL.U32 R5, R85, 0x8, RZ ;  /* 0x0000000855057824 */ /* 0x000fe200078e00ff */
[----:B------:R-:W-:Y:S01]  /*5b70*/  UMOV UR44, 0x400 ;  /* 0x00000400002c7882 */ /* 0x000fe20000000000 */
[----:B------:R-:W1:Y:S01]  /*5b80*/  LDC.64 R72, c[0x0][0x8b0] ;  /* 0x00022c00ff487b82 */ /* 0x000e620000000a00 */
[----:B------:R-:W-:Y:S01]  /*5b90*/  ULEA UR44, UR45, UR44, 0x18 ;  /* 0x0000002c2d2c7291 */ /* 0x000fe2000f8ec0ff */
[----:B------:R-:W-:Y:S01]  /*5ba0*/  LOP3.LUT R6, R7, 0x180, RZ, 0xc0, !PT ;  /* 0x0000018007067812 */ /* 0x000fe200078ec0ff */
[C---:B------:R-:W-:Y:S01]  /*5bb0*/  IMAD.U32 R37, R85.reuse, 0x10000, RZ ;  /* 0x0001000055257824 */ /* 0x040fe200078e00ff */
[----:B------:R-:W-:Y:S01]  /*5bc0*/  LOP3.LUT R4, R4, 0xc00, RZ, 0xc0, !PT ;  /* 0x00000c0004047812 */ /* 0x000fe200078ec0ff */
[----:B------:R-:W-:Y:S01]  /*5bd0*/  UIADD3 UR4, UPT, UPT, UR44, 0x4400, URZ ;  /* 0x000044002c047890 */ /* 0x000fe2000fffe0ff */
[----:B------:R-:W-:Y:S01]  /*5be0*/  LOP3.LUT R5, R6, 0x30, R5, 0xf8, !PT ;  /* 0x0000003006057812 */ /* 0x000fe200078ef805 */
[----:B------:R-:W-:Y:S01]  /*5bf0*/  IMAD.SHL.U32 R6, R85, 0x2, RZ ;  /* 0x0000000255067824 */ /* 0x000fe200078e00ff */
[----:B------:R-:W2:Y:S01]  /*5c00*/  LDC.64 R70, c[0x0][0x8a8] ;  /* 0x00022a00ff467b82 */ /* 0x000ea20000000a00 */
[----:B------:R-:W-:Y:S01]  /*5c10*/  LOP3.LUT R4, R4, 0x40, R7, 0xf8, !PT ;  /* 0x0000004004047812 */ /* 0x000fe200078ef807 */
[----:B------:R-:W-:Y:S01]  /*5c20*/  UIADD3 UR5, UPT, UPT, UR44, 0x400, URZ ;  /* 0x000004002c057890 */ /* 0x000fe2000fffe0ff */
[----:B------:R-:W-:Y:S01]  /*5c30*/  LOP3.LUT R37, R37, 0x600000, RZ, 0xc0, !PT ;  /* 0x0060000025257812 */ /* 0x000fe200078ec0ff */
[----:B------:R-:W-:Y:S01]  /*5c40*/  IMAD.MOV.U32 R84, RZ, RZ, RZ ;  /* 0x000000ffff547224 */ /* 0x000fe200078e00ff */
[----:B------:R-:W-:Y:S01]  /*5c50*/  LOP3.LUT R85, R85, 0x2, RZ, 0xc0, !PT ;  /* 0x0000000255557812 */ /* 0x000fe200078ec0ff */
[----:B------:R-:W-:Y:S01]  /*5c60*/  IMAD.MOV.U32 R79, RZ, RZ, RZ ;  /* 0x000000ffff4f7224 */ /* 0x000fe200078e00ff */
[----:B------:R-:W-:-:S02]  /*5c70*/  LOP3.LUT R5, R5, 0x20, R6, 0x78, !PT ;  /* 0x0000002005057812 */ /* 0x000fc400078e7806 */
[----:B------:R-:W-:Y:S01]  /*5c80*/  CS2R R82, SRZ ;  /* 0x0000000000527805 */ /* 0x000fe2000001ff00 */
[----:B------:R-:W3:Y:S01]  /*5c90*/  LDS R0, [UR44+0x240] ;  /* 0x0002402cff007984 */ /* 0x000ee20008000800 */
[----:B------:R-:W-:Y:S01]  /*5ca0*/  LOP3.LUT R4, R4, 0x200, R7, 0xf8, !PT ;  /* 0x0000020004047812 */ /* 0x000fe200078ef807 */
[----:B------:R-:W-:Y:S01]  /*5cb0*/  IMAD.U32 R88, RZ, RZ, UR5 ;  /* 0x00000005ff587e24 */ /* 0x000fe2000f8e00ff */
[----:B------:R-:W-:Y:S01]  /*5cc0*/  MOV R81, RZ ;  /* 0x000000ff00517202 */ /* 0x000fe20000000f00 */
[----:B------:R-:W-:Y:S01]  /*5cd0*/  IMAD.MOV R80, RZ, RZ, -R85 ;  /* 0x000000ffff507224 */ /* 0x000fe200078e0a55 */
[----:B------:R-:W-:Y:S01]  /*5ce0*/  LOP3.LUT R69, R4, R5, RZ, 0xfc, !PT ;  /* 0x0000000504457212 */ /* 0x000fe200078efcff */
[----:B------:R-:W-:Y:S01]  /*5cf0*/  IMAD.U32 R86, RZ, RZ, UR4 ;  /* 0x00000004ff567e24 */ /* 0x000fe2000f8e00ff */
[----:B------:R-:W4:Y:S01]  /*5d00*/  LDCU UR58, c[0x0][0x370] ;  /* 0x00006e00ff3a77ac */ /* 0x000f220008000800 */
[----:B------:R-:W1:Y:S01]  /*5d10*/  LDCU.64 UR62, c[0x0][0x348] ;  /* 0x00006900ff3e77ac */ /* 0x000e620008000a00 */
[----:B------:R-:W1:Y:S01]  /*5d20*/  LDCU UR43, c[0x0][0xb0c] ;  /* 0x00016180ff2b77ac */ /* 0x000e620008000800 */
[----:B------:R-:W1:Y:S01]  /*5d30*/  LDCU UR39, c[0x0][0xb30] ;  /* 0x00016600ff2777ac */ /* 0x000e620008000800 */
[----:B------:R-:W1:Y:S01]  /*5d40*/  LDCU.64 UR56, c[0x0][0x888] ;  /* 0x00011100ff3877ac */ /* 0x000e620008000a00 */
[----:B------:R-:W1:Y:S01]  /*5d50*/  LDCU.64 UR40, c[0x0][0xb28] ;  /* 0x00016500ff2877ac */ /* 0x000e620008000a00 */
[----:B------:R-:W1:Y:S01]  /*5d60*/  LDCU.64 UR60, c[0x0][0x890] ;  /* 0x00011200ff3c77ac */ /* 0x000e620008000a00 */
[----:B------:R-:W1:Y:S01]  /*5d70*/  LDCU.128 UR52, c[0x0][0xb10] ;  /* 0x00016200ff3477ac */ /* 0x000e620008000c00 */
[----:B------:R-:W1:Y:S02]  /*5d80*/  LDCU UR47, c[0x0][0x374] ;  /* 0x00006e80ff2f77ac */ /* 0x000e640008000800 */
[----:B-1234-:R-:W-:-:S07]  /*5d90*/  IMAD.IADD R37, R0, 0x1, R37 ;  /* 0x0000000100257824 */ /* 0x01efce00078e0225 */
.L_x_148:
[----:B------:R-:W-:Y:S02]  /*5da0*/  LEA R3, R79, UR44, 0x3 ;  /* 0x0000002c4f037c11 */ /* 0x000fe4000f8e18ff */
[----:B------:R-:W-:Y:S02]  /*5db0*/  SHF.L.U32 R0, R83, 0x1f, RZ ;  /* 0x0000001f53007819 */ /* 0x000fe400000006ff */
[----:B-1----:R-:W-:Y:S02]  /*5dc0*/  LEA R4, R79, UR44, 0x4 ;  /* 0x0000002c4f047c11 */ /* 0x002fe4000f8e20ff */
[----:B------:R-:W1:Y:S02]  /*5dd0*/  SYNCS.PHASECHK.TRANS64.TRYWAIT P0, [R3+URZ+0x190], R0 ;  /* 0x00019000030075a7 */ /* 0x000e6400080011ff */
[----:B-1----:R-:W-:Y:S05]  /*5de0*/  @!P0 BRA `(.L_x_107) ;  /* 0x00000054001c8947 */ /* 0x002fea0003800000 */
.L_x_224:
        /* <DEDUP_REMOVED lines=8> */
[----:B--2---:R-:W-:Y:S11]  /*5e70*/  LOP3.LUT P0, RZ, R6, 0x1, RZ, 0xc0, !PT ;  /* 0x0000000106ff7812 */ /* 0x004ff6000780c0ff */
[----:B------:R-:W-:Y:S02]  /*5e80*/  @!UPT UIADD3 URZ, UPT, UPT, URZ, URZ, URZ ;  /* 0x000000fffffff290 */ /* 0x000fe4000fffe0ff */
[----:B---3--:R-:W-:Y:S01]  /*5e90*/  VOTEU.ANY UP1, P0 ;  /* 0x0000000000ff7886 */ /* 0x008fe20000020100 */
[----:B------:R-:W-:Y:S01]  /*5ea0*/  PLOP3.LUT P0, PT, PT, PT, UP1, 0x80, 0x8 ;  /* 0x000000000008781c */ /* 0x000fe20003f0f018 */
[----:B------:R-:W-:Y:S11]  /*5eb0*/  UP2UR UR46, UPR, URZ, 0x2 ;  /* 0x00000002ff2e7883 */ /* 0x000ff60008000000 */
[----:B------:R-:W-:Y:S01]  /*5ec0*/  @!UPT UIADD3 URZ, UPT, UPT, URZ, URZ, URZ ;  /* 0x000000fffffff290 */ /* 0x000fe2000fffe0ff */
[----:B-1----:R-:W-:Y:S02]  /*5ed0*/  @P0 SHF.R.U32.HI R0, RZ, 0x10, R5 ;  /* 0x00000010ff000819 */ /* 0x002fe40000011605 */
        /* <DEDUP_REMOVED lines=12> */
[----:B------:R-:W2:Y:S01]  /*5fa0*/  LDCU UR12, c[0x0][0xb20] ;  /* 0x00016400ff0c77ac */ /* 0x000ea20008000800 */
[----:B------:R-:W-:Y:S02]  /*5fb0*/  UIMAD.WIDE.U32 UR4, UR47, UR55, URZ ;  /* 0x000000372f0472a5 */ /* 0x000fe4000f8e00ff */
[----:B------:R-:W-:Y:S02]  /*5fc0*/  UIMAD.WIDE.U32 UR6, UR58, UR52, URZ ;  /* 0x000000343a0672a5 */ /* 0x000fe4000f8e00ff */
[----:B------:R-:W-:Y:S02]  /*5fd0*/  UISETP.NE.AND UP0, UPT, UR54, 0x1, UPT ;  /* 0x000000013600788c */ /* 0x000fe4000bf05270 */
[----:B------:R-:W-:Y:S02]  /*5fe0*/  UIMAD.WIDE.U32 UR8, UR37, UR55, URZ ;  /* 0x00000037250872a5 */ /* 0x000fe4000f8e00ff */
[----:B------:R-:W-:Y:S02]  /*5ff0*/  UIMAD.WIDE.U32 UR10, UR38, UR52, URZ ;  /* 0x00000034260a72a5 */ /* 0x000fe4000f8e00ff */
[----:B------:R-:W-:Y:S02]  /*6000*/  UISETP.NE.AND UP1, UPT, UR43, 0x1, UPT ;  /* 0x000000012b00788c */ /* 0x000fe4000bf25270 */
[----:B------:R-:W-:Y:S01]  /*6010*/  UISETP.NE.AND UP2, UPT, UR42, 0x1, UPT ;  /* 0x000000012a00788c */ /* 0x000fe2000bf45270 */
[----:B------:R-:W-:Y:S02]  /*6020*/  UMOV UR4, UR5 ;  /* 0x0000000500047c82 */ /* 0x000fe40008000000 */
[----:B--2---:R-:W-:Y:S03]  /*6030*/  USHF.R.U32.HI UR5, URZ, UR12, UR4 ;  /* 0x0000000cff057299 */ /* 0x004fe60008011604 */
[----:B------:R-:W-:Y:S02]  /*6040*/  UMOV UR4, UR7 ;  /* 0x0000000700047c82 */ /* 0x000fe40008000000 */
[----:B------:R-:W-:Y:S02]  /*6050*/  USHF.R.U32.HI UR7, URZ, UR53, UR4 ;  /* 0x00000035ff077299 */ /* 0x000fe40008011604 */
[----:B------:R-:W-:Y:S02]  /*6060*/  USEL UR4, UR47, UR5, !UP0 ;  /* 0x000000052f047287 */ /* 0x000fe4000c000000 */
[----:B------:R-:W-:Y:S01]  /*6070*/  USEL UR7, UR58, UR7, !UP1 ;  /* 0x000000073a077287 */ /* 0x000fe2000c800000 */
[----:B------:R-:W-:Y:S01]  /*6080*/  UMOV UR5, UR9 ;  /* 0x0000000900057c82 */ /* 0x000fe20008000000 */
[----:B------:R-:W-:Y:S02]  /*6090*/  UIMAD.WIDE.U32 UR8, UR4, UR40, URZ ;  /* 0x00000028040872a5 */ /* 0x000fe4000f8e00ff */
[----:B------:R-:W-:Y:S03]  /*60a0*/  USHF.R.U32.HI UR6, URZ, UR12, UR5 ;  /* 0x0000000cff067299 */ /* 0x000fe60008011605 */
[----:B------:R-:W-:Y:S01]  /*60b0*/  UMOV UR5, UR11 ;  /* 0x0000000b00057c82 */ /* 0x000fe20008000000 */
[----:B------:R-:W-:Y:S02]  /*60c0*/  UIMAD.WIDE.U32 UR10, UR7, UR40, URZ ;  /* 0x00000028070a72a5 */ /* 0x000fe4000f8e00ff */
[----:B------:R-:W-:Y:S02]  /*60d0*/  USHF.R.U32.HI UR12, URZ, UR53, UR5 ;  /* 0x00000035ff0c7299 */ /* 0x000fe40008011605 */
[----:B------:R-:W-:Y:S01]  /*60e0*/  USEL UR6, UR37, UR6, !UP0 ;  /* 0x0000000625067287 */ /* 0x000fe2000c000000 */
[----:B------:R-:W-:Y:S02]  /*60f0*/  UMOV UR5, UR9 ;  /* 0x0000000900057c82 */ /* 0x000fe40008000000 */
[----:B------:R-:W-:Y:S01]  /*6100*/  UMOV UR10, UR11 ;  /* 0x0000000b000a7c82 */ /* 0x000fe20008000000 */
[----:B------:R-:W-:Y:S02]  /*6110*/  @UP2 USHF.R.U32.HI UR4, URZ, UR41, UR5 ;  /* 0x00000029ff042299 */ /* 0x000fe40008011605 */
[----:B------:R-:W-:Y:S02]  /*6120*/  @UP2 USHF.R.U32.HI UR7, URZ, UR41, UR10 ;  /* 0x00000029ff072299 */ /* 0x000fe4000801160a */
[----:B------:R-:W-:Y:S02]  /*6130*/  UIMAD UR4, UR42, UR4, URZ ;  /* 0x000000042a0472a4 */ /* 0x000fe4000f8e02ff */
        /* <DEDUP_REMOVED lines=8> */
[----:B------:R-:W-:Y:S02]  /*61c0*/  USEL UR11, UR6, UR4, !UP2 ;  /* 0x00000004060b7287 */ /* 0x000fe4000d000000 */
[----:B------:R-:W-:Y:S02]  /*61d0*/  UIADD3 UR8, UPT, UPT, -UR5, URZ, URZ ;  /* 0x000000ff05087290 */ /* 0x000fe4000fffe1ff */
[----:B------:R-:W-:Y:S01]  /*61e0*/  UIADD3 UR10, UPT, UPT, -UR11, URZ, URZ ;  /* 0x000000ff0b0a7290 */ /* 0x000fe2000fffe1ff */
[----:B------:R-:W-:Y:S01]  /*61f0*/  @!UP0 UMOV UR4, UR9 ;  /* 0x0000000900048c82 */ /* 0x000fe20008000000 */
[----:B------:R-:W-:Y:S02]  /*6200*/  UIADD3 UR9, UPT, UPT, -UR6, URZ, URZ ;  /* 0x000000ff06097290 */ /* 0x000fe4000fffe1ff */
[----:B------:R-:W-:Y:S02]  /*6210*/  @!UP0 USHF.R.U32.HI UR4, URZ, UR41, UR4 ;  /* 0x00000029ff048299 */ /* 0x000fe40008011604 */
[----:B------:R-:W-:Y:S02]  /*6220*/  UIMAD UR10, UR42, UR10, UR6 ;  /* 0x0000000a2a0a72a4 */ /* 0x000fe4000f8e0206 */
[----:B------:R-:W-:Y:S04]  /*6230*/  @!UP0 USEL UR4, UR5, UR4, !UP2 ;  /* 0x0000000405048287 */ /* 0x000fe8000d000000 */
[----:B------:R-:W-:Y:S02]  /*6240*/  @!UP0 UIMAD UR10, UR7, UR10, UR4 ;  /* 0x0000000a070a82a4 */ /* 0x000fe4000f8e0204 */
[----:B------:R-:W-:Y:S02]  /*6250*/  @!UP0 UIADD3 UR11, UPT, UPT, UR11, -UR4, URZ ;  /* 0x800000040b0b8290 */ /* 0x000fe4000fffe0ff */
[----:B------:R-:W-:Y:S02]  /*6260*/  UIMAD UR7, UR43, UR8, UR38 ;  /* 0x000000082b0772a4 */ /* 0x000fe4000f8e0226 */
[----:B------:R-:W-:Y:S02]  /*6270*/  @!UP0 UIMAD UR6, UR11, UR42, UR5 ;  /* 0x0000002a0b0682a4 */ /* 0x000fe4000f8e0205 */
[----:B------:R-:W-:Y:S01]  /*6280*/  UIMAD UR4, UR54, UR9, UR37 ;  /* 0x00000009360472a4 */ /* 0x000fe2000f8e0225 */
[----:B------:R-:W-:Y:S02]  /*6290*/  @!UP0 UMOV UR5, UR10 ;  /* 0x0000000a00058c82 */ /* 0x000fe40008000000 */
[----:B------:R-:W-:Y:S02]  /*62a0*/  UIMAD UR38, UR5, UR43, UR7 ;  /* 0x0000002b052672a4 */ /* 0x000fe4000f8e0207 */
[----:B------:R-:W-:Y:S11]  /*62b0*/  UIMAD UR37, UR6, UR54, UR4 ;  /* 0x00000036062572a4 */ /* 0x000ff6000f8e0204 */
[----:B------:R-:W-:Y:S01]  /*62c0*/  @!UPT UIADD3 URZ, UPT, UPT, URZ, URZ, URZ ;  /* 0x000000fffffff290 */ /* 0x000fe2000fffe0ff */
.L_x_108:
[----:B------:R-:W-:Y:S01]  /*62d0*/  UISETP.NE.AND UP0, UPT, UR39, 0x1, UPT ;  /* 0x000000012700788c */ /* 0x000fe2000bf05270 */
[----:B------:R-:W-:Y:S01]  /*62e0*/  R2UR UR11, R88 ;  /* 0x00000000580b72ca */ /* 0x000fe200000e0000 */
[----:B------:R-:W-:Y:S01]  /*62f0*/  USHF.L.U32 UR50, UR16, 0x6, URZ ;  /* 0x0000000610327899 */ /* 0x000fe200080006ff */
[----:B------:R-:W-:Y:S01]  /*6300*/  IADD3 R79, PT, PT, R79, 0x1, RZ ;  /* 0x000000014f4f7810 */ /* 0x000fe20007ffe0ff */
[----:B------:R-:W-:Y:S07]  /*6310*/  USHF.L.U32 UR49, UR20, 0x8, URZ ;  /* 0x0000000814317899 */ /* 0x000fee00080006ff */
[----:B------:R-:W2:Y:S01]  /*6320*/  @!UP0 LDCU.128 UR12, c[0x0][0xb10] ;  /* 0x00016200ff0c87ac */ /* 0x000ea20008000c00 */
[----:B------:R-:W3:Y:S01]  /*6330*/  @!UP0 LDCU UR5, c[0x0][0xb0c] ;  /* 0x00016180ff0587ac */ /* 0x000ee20008000800 */
[----:B------:R-:W4:Y:S01]  /*6340*/  @!UP0 LDCU UR10, c[0x0][0xb20] ;  /* 0x00016400ff0a87ac */ /* 0x000f220008000800 */
[----:B--2---:R-:W-:Y:S02]  /*6350*/  UIMAD.WIDE.U32 UR8, UR38, UR12, URZ ;  /* 0x0000000c260872a5 */ /* 0x004fe4000f8e00ff */
[----:B------:R-:W-:Y:S02]  /*6360*/  UIMAD.WIDE.U32 UR6, UR37, UR15, URZ ;  /* 0x0000000f250672a5 */ /* 0x000fe4000f8e00ff */
[----:B------:R-:W-:Y:S03]  /*6370*/  @!UP0 UISETP.NE.AND UP1, UPT, UR14, 0x1, UPT ;  /* 0x000000010e00888c */ /* 0x000fe6000bf25270 */
[----:B------:R-:W-:Y:S01]  /*6380*/  @!UP0 UMOV UR4, UR9 ;  /* 0x0000000900048c82 */ /* 0x000fe20008000000 */
[----:B---3--:R-:W-:Y:S02]  /*6390*/  @!UP0 UISETP.NE.AND UP2, UPT, UR5, 0x1, UPT ;  /* 0x000000010500888c */ /* 0x008fe4000bf45270 */
[----:B------:R-:W-:Y:S01]  /*63a0*/  @!UP0 USHF.R.U32.HI UR4, URZ, UR13, UR4 ;  /* 0x0000000dff048299 */ /* 0x000fe20008011604 */
[----:B------:R-:W-:Y:S02]  /*63b0*/  @!UP0 UMOV UR6, UR7 ;  /* 0x0000000700068c82 */ /* 0x000fe40008000000 */
[----:B----4-:R-:W-:Y:S02]  /*63c0*/  @!UP0 USHF.R.U32.HI UR6, URZ, UR10, UR6 ;  /* 0x0000000aff068299 */ /* 0x010fe40008011606 */
[----:B------:R-:W-:Y:S02]  /*63d0*/  @!UP0 USEL UR7, UR38, UR4, !UP2 ;  /* 0x0000000426078287 */ /* 0x000fe4000d000000 */
[----:B------:R-:W-:Y:S04]  /*63e0*/  @!UP0 USEL UR6, UR37, UR6, !UP1 ;  /* 0x0000000625068287 */ /* 0x000fe8000c800000 */
[----:B------:R-:W-:Y:S02]  /*63f0*/  @!UP0 UIADD3 UR4, UPT, UPT, -UR7, UR6, URZ ;  /* 0x0000000607048290 */ /* 0x000fe4000fffe1ff */
[----:B------:R-:W-:Y:S02]  /*6400*/  @!UP0 UIADD3 UR6, UPT, UPT, UR7, -UR6, URZ ;  /* 0x8000000607068290 */ /* 0x000fe4000fffe0ff */
[----:B------:R-:W-:Y:S02]  /*6410*/  @!UP0 UIMAD UR38, UR4, UR5, UR38 ;  /* 0x00000005042682a4 */ /* 0x000fe4000f8e0226 */
[----:B------:R-:W-:Y:S02]  /*6420*/  @!UP0 UIMAD UR37, UR6, UR14, UR37 ;  /* 0x0000000e062582a4 */ /* 0x000fe4000f8e0225 */
[----:B------:R-:W-:Y:S09]  /*6430*/  ULOP3.LUT UP0, URZ, UR11, 0x1b0, URZ, 0xc0, !UPT ;  /* 0x000001b00bff7892 */ /* 0x000ff2000f80c0ff */
[----:B------:R-:W-:Y:S05]  /*6440*/  BRA.U !UP0, `(.L_x_109) ;  /* 0x0000000108407547 */ /* 0x000fea000b800000 */
[----:B------:R-:W2:Y:S01]  /*6450*/  LDCU.64 UR8, c[0x4][0x88] ;  /* 0x01001100ff0877ac */ /* 0x000ea20008000a00 */
[----:B------:R-:W-:Y:S01]  /*6460*/  MOV R3, 0x0 ;  /* 0x0000000000037802 */ /* 0x000fe20000000f00 */
[----:B------:R-:W-:Y:S02]  /*6470*/  HFMA2 R12, -RZ, RZ, 0, 5.9604644775390625e-08 ;  /* 0x00000001ff0c7431 */ /* 0x000fe400000001ff */
[----:B------:R-:W-:Y:S02]  /*6480*/  IMAD.MOV.U32 R8, RZ, RZ, 0x70 ;  /* 0x00000070ff087424 */ /* 0x000fe400078e00ff */
[----:B------:R-:W-:Y:S01]  /*6490*/  IMAD.MOV.U32 R13, RZ, RZ, RZ ;  /* 0x000000ffff0d7224 */ /* 0x000fe200078e00ff */
[----:B------:R-:W3:Y:S01]  /*64a0*/  LDCU.64 UR6, c[0x4][0x90] ;  /* 0x01001200ff0677ac */ /* 0x000ee20008000a00 */
[----:B------:R-:W4:Y:S01]  /*64b0*/  LDC.64 R2, c[0x4][R3] ;  /* 0x0100000003027b82 */ /* 0x000f220000000a00 */
[----:B------:R-:W1:Y:S01]  /*64c0*/  LDCU.64 UR4, c[0x4][0x8] ;  /* 0x01000100ff0477ac */ /* 0x000e620008000a00 */
[----:B--2---:R-:W-:Y:S01]  /*64d0*/  MOV R5, UR9 ;  /* 0x0000000900057c02 */ /* 0x004fe20008000f00 */
[----:B------:R-:W-:Y:S01]  /*64e0*/  IMAD.U32 R4, RZ, RZ, UR8 ;  /* 0x00000008ff047e24 */ /* 0x000fe2000f8e00ff */
[----:B---3--:R-:W-:Y:S01]  /*64f0*/  MOV R7, UR7 ;  /* 0x0000000700077c02 */ /* 0x008fe20008000f00 */
[----:B------:R-:W-:Y:S01]  /*6500*/  IMAD.U32 R6, RZ, RZ, UR6 ;  /* 0x00000006ff067e24 */ /* 0x000fe2000f8e00ff */
[----:B-1----:R-:W-:Y:S01]  /*6510*/  MOV R11, UR5 ;  /* 0x00000005000b7c02 */ /* 0x002fe20008000f00 */
[----:B------:R-:W-:Y:S02]  /*6520*/  IMAD.U32 R10, RZ, RZ, UR4 ;  /* 0x00000004ff0a7e24 */ /* 0x000fe4000f8e00ff */
[----:B------:R-:W-:Y:S07]  /*6530*/  LEPC R20, `(.L_x_109) ;  /* 0x000000001014794e */ /* 0x000fee0000000000 */
[----:B----45:R-:W-:Y:S05]  /*6540*/  CALL.ABS.NOINC R2 ;  /* 0x0000000002007343 */ /* 0x030fea0003c00000 */
.L_x_109:
[----:B------:R-:W-:Y:S01]  /*6550*/  LOP3.LUT P0, RZ, R86, 0x1b0, RZ, 0xc0, !PT ;  /* 0x000001b056ff7812 */ /* 0x000fe2000780c0ff */
[----:B------:R-:W-:Y:S11]  /*6560*/  BSSY.RECONVERGENT B6, `(.L_x_110) ;  /* 0x0000013000067945 */ /* 0x000ff60003800200 */
[----:B------:R-:W-:Y:S01]  /*6570*/  @!UPT UIADD3 URZ, UPT, UPT, URZ, URZ, URZ ;  /* 0x000000fffffff290 */ /* 0x000fe2000fffe0ff */
[----:B------:R-:W-:Y:S05]  /*6580*/  @!P0 BRA `(.L_x_111) ;  /* 0x0000000000408947 */ /* 0x000fea0003800000 */
        /* <DEDUP_REMOVED lines=16> */
.L_x_111:
[----:B------:R-:W-:Y:S05]  /*6690*/  BSYNC.RECONVERGENT B6 ;  /* 0x0000000000067941 */ /* 0x000fea0003800200 */
.L_x_110:
[----:B------:R-:W-:Y:S01]  /*66a0*/  R2UR UR4, R78 ;  /* 0x000000004e0472ca */ /* 0x000fe200000e0000 */
[----:B------:R-:W-:Y:S01]  /*66b0*/  UISETP.NE.U32.AND UP0, UPT, UR60, URZ, UPT ;  /* 0x000000ff3c00728c */ /* 0x000fe2000bf05070 */
[----:B------:R-:W-:Y:S02]  /*66c0*/  ISETP.NE.U32.AND P4, PT, R72, RZ, PT ;  /* 0x000000ff4800720c */ /* 0x000fe40003f85070 */
[----:B------:R-:W-:Y:S01]  /*66d0*/  ISETP.NE.U32.AND P2, PT, RZ, UR56, PT ;  /* 0x00000038ff007c0c */ /* 0x000fe2000bf45070 */
[----:B------:R-:W-:Y:S01]  /*66e0*/  UISETP.NE.AND.EX UP1, UPT, UR61, URZ, UPT, UP0 ;  /* 0x000000ff3d00728c */ /* 0x000fe2000bf25300 */
[----:B------:R-:W-:Y:S01]  /*66f0*/  ISETP.NE.AND.EX P4, PT, R73, RZ, PT, P4 ;  /* 0x000000ff4900720c */ /* 0x000fe20003f85340 */
[----:B------:R-:W-:Y:S01]  /*6700*/  UPLOP3.LUT UP0, UPT, UPT, UPT, UPT, 0x40, 0x4 ;  /* 0x000000000004789c */ /* 0x000fe20003f0e870 */
[----:B------:R-:W-:Y:S05]  /*6710*/  ISETP.NE.AND.EX P2, PT, RZ, UR57, PT, P2 ;  /* 0x00000039ff007c0c */ /* 0x000fea000bf45320 */
[----:B------:R-:W-:Y:S06]  /*6720*/  UISETP.NE.AND UP2, UPT, UR4, URZ, UPT ;  /* 0x000000ff0400728c */ /* 0x000fec000bf45270 */
[----:B------:R-:W-:Y:S05]  /*6730*/  PLOP3.LUT P1, PT, PT, PT, UP2, 0x80, 0x8 ;  /* 0x000000000008781c */ /* 0x000fea0003f2f028 */
[----:B------:R-:W-:Y:S06]  /*6740*/  @UP2 UPLOP3.LUT UP0, UPT, UPT, UPT, UP1, 0x80, 0x8 ;  /* 0x000000000008289c */ /* 0x000fec0003f0f010 */
[----:B------:R-:W-:Y:S01]  /*6750*/  PLOP3.LUT P0, PT, PT, PT, UP0, 0x80, 0x8 ;  /* 0x000000000008781c */ /* 0x000fe20003f0f008 */
[----:B------:R-:W-:Y:S01]  /*6760*/  @!UPT UIADD3 URZ, UPT, UPT, URZ, URZ, URZ ;  /* 0x000000fffffff290 */ /* 0x000fe2000fffe0ff */
[----:B------:R-:W-:Y:S11]  /*6770*/  BRA.U !UP1, `(.L_x_112) ;  /* 0x00000001093c7547 */ /* 0x000ff6000b800000 */
[----:B------:R-:W-:Y:S01]  /*6780*/  UISETP.NE.U32.AND UP0, UPT, UR56, URZ, UPT ;  /* 0x000000ff3800728c */ /* 0x000fe2000bf05070 */
[----:B-1----:R-:W-:Y:S01]  /*6790*/  HFMA2 R0, -RZ, RZ, 0, 5.9604644775390625e-08 ;  /* 0x00000001ff007431 */ /* 0x002fe200000001ff */
[----:B------:R-:W1:Y:S01]  /*67a0*/  LDCU.64 UR8, c[0x0][0x358] ;  /* 0x00006b00ff0877ac */ /* 0x000e620008000a00 */
[----:B------:R-:W-:Y:S01]  /*67b0*/  IMAD.MOV.U32 R74, RZ, RZ, 0x1 ;  /* 0x00000001ff4a7424 */ /* 0x000fe200078e00ff */
[----:B------:R-:W-:Y:S06]  /*67c0*/  UISETP.NE.AND.EX UP0, UPT, UR57, URZ, UPT, UP0 ;  /* 0x000000ff3900728c */ /* 0x000fec000bf05300 */
[----:B------:R-:W-:Y:S05]  /*67d0*/  PLOP3.LUT P3, PT, PT, PT, UP0, 0x80, 0x8 ;  /* 0x000000000008781c */ /* 0x000fea0003f6f008 */
[----:B------:R-:W2:Y:S01]  /*67e0*/  @UP0 LDCU.64 UR4, c[0x0][0x888] ;  /* 0x00011100ff0407ac */ /* 0x000ea20008000a00 */
[----:B------:R-:W-:Y:S07]  /*67f0*/  @UP0 UIMAD UR6, UR36, UR60, URZ ;  /* 0x0000003c240602a4 */ /* 0x000fee000f8e02ff */
[----:B------:R-:W-:Y:S01]  /*6800*/  @!P3 PRMT R74, R0, 0x7610, R74 ;  /* 0x00007610004ab816 */ /* 0x000fe2000000004a */
[----:B--2---:R-:W-:Y:S06]  /*6810*/  @UP0 UIMAD.WIDE UR4, UR6, 0x4, UR4 ;  /* 0x00000004060408a5 */ /* 0x004fec000f8e0204 */
[----:B-----5:R-:W-:Y:S01]  /*6820*/  IMAD.U32 R40, RZ, RZ, UR4 ;  /* 0x00000004ff287e24 */ /* 0x020fe2000f8e00ff */
[----:B------:R-:W-:Y:S04]  /*6830*/  MOV R41, UR5 ;  /* 0x0000000500297c02 */ /* 0x000fe80008000f00 */
[----:B------:R-:W2:Y:S01]  /*6840*/  @!UP0 LDCU UR4, c[0x0][0x880] ;  /* 0x00011000ff0487ac */ /* 0x000ea20008000800 */
[----:B-1----:R3:W5:Y:S02]  /*6850*/  @P3 LDG.E R40, desc[UR8][R40.64] ;  /* 0x0000000828283981 */ /* 0x002764000c1e1900 */
[----:B--23--:R-:W-:Y:S02]  /*6860*/  @!P3 IMAD.U32 R40, RZ, RZ, UR4 ;  /* 0x00000004ff28be24 */ /* 0x00cfe4000f8e00ff */
.L_x_112:
[----:B------:R-:W-:Y:S05]  /*6870*/  @!P4 BRA `(.L_x_113) ;  /* 0x000000000024c947 */ /* 0x000fea0003800000 */
[----:B------:R-:W-:Y:S01]  /*6880*/  ISETP.NE.U32.AND P3, PT, R70, RZ, PT ;  /* 0x000000ff4600720c */ /* 0x000fe20003f65070 */
[----:B------:R-:W2:Y:S03]  /*6890*/  LDCU.64 UR4, c[0x0][0x358] ;  /* 0x00006b00ff0477ac */ /* 0x000ea60008000a00 */
[----:B------:R-:W-:Y:S11]  /*68a0*/  ISETP.NE.AND.EX P3, PT, R71, RZ, PT, P3 ;  /* 0x000000ff4700720c */ /* 0x000ff60003f65330 */
[----:B------:R-:W-:Y:S02]  /*68b0*/  @!UPT UIADD3 URZ, UPT, UPT, URZ, URZ, URZ ;  /* 0x000000fffffff290 */ /* 0x000fe4000fffe0ff */
[----:B------:R-:W3:Y:S01]  /*68c0*/  @P3 LDC.64 R2, c[0x0][0x8a8] ;  /* 0x00022a00ff023b82 */ /* 0x000ee20000000a00 */
[----:B-1----:R-:W-:Y:S04]  /*68d0*/  @P3 IMAD R0, R72, UR36, RZ ;  /* 0x0000002448003c24 */ /* 0x002fe8000f8e02ff */
[----:B---3--:R-:W-:Y:S05]  /*68e0*/  @P3 IMAD.WIDE R2, R0, 0x4, R2 ;  /* 0x0000000400023825 */ /* 0x008fea00078e0202 */
[----:B--2--5:R2:W5:Y:S02]  /*68f0*/  @P3 LDG.E R38, desc[UR4][R2.64] ;  /* 0x0000000402263981 */ /* 0x024564000c1e1900 */
[----:B--2---:R-:W3:Y:S02]  /*6900*/  @!P3 LDC R38, c[0x0][0x8a0] ;  /* 0x00022800ff26bb82 */ /* 0x004ee40000000800 */
.L_x_113:
[----:B-----5:R-:W-:Y:S01]  /*6910*/  ISETP.NE.AND P4, PT, R40, RZ, PT ;  /* 0x000000ff2800720c */ /* 0x020fe20003f85270 */
[----:B------:R-:W-:Y:S01]  /*6920*/  BSSY B1, `(.L_x_114) ;  /* 0x0000042000017945 */ /* 0x000fe20003800000 */
[----:B------:R-:W-:Y:S01]  /*6930*/  SEL R5, RZ, 0xffffffff, P2 ;  /* 0xffffffffff057807 */ /* 0x000fe20001000000 */
[----:B------:R-:W-:Y:S01]  /*6940*/  IMAD.MOV.U32 R53, RZ, RZ, 0x1 ;  /* 0x00000001ff357424 */ /* 0x000fe200078e00ff */
[----:B------:R-:W-:Y:S02]  /*6950*/  LOP3.LUT P3, RZ, R74, 0xff, RZ, 0xc0, !PT ;  /* 0x000000ff4aff7812 */ /* 0x000fe4000786c0ff */
[----:B------:R-:W-:Y:S02]  /*6960*/  CS2R R46, SRZ ;  /* 0x00000000002e7805 */ /* 0x000fe4000001ff00 */
[----:B-1----:R-:W-:Y:S02]  /*6970*/  @P1 SEL R0, RZ, 0xffffffff, P4 ;  /* 0xffffffffff001807 */ /* 0x002fe40002000000 */
[----:B------:R-:W-:Y:S02]  /*6980*/  CS2R R44, SRZ ;  /* 0x00000000002c7805 */ /* 0x000fe4000001ff00 */
[----:B------:R-:W-:Y:S02]  /*6990*/  LEA R2, R82, UR44, 0x3 ;  /* 0x0000002c52027c11 */ /* 0x000fe4000f8e18ff */
[----:B------:R-:W-:Y:S02]  /*69a0*/  CS2R R50, SRZ ;  /* 0x0000000000327805 */ /* 0x000fe4000001ff00 */
[----:B------:R-:W-:Y:S02]  /*69b0*/  @P0 SEL R0, R5, R0, !P3 ;  /* 0x0000000005000207 */ /* 0x000fe40005800000 */
[----:B------:R-:W-:Y:S02]  /*69c0*/  CS2R R48, SRZ ;  /* 0x0000000000307805 */ /* 0x000fe4000001ff00 */
[----:B------:R-:W-:Y:S02]  /*69d0*/  LEA R52, R36, UR44, 0x3 ;  /* 0x0000002c24347c11 */ /* 0x000fe4000f8e18ff */
[----:B------:R-:W-:Y:S02]  /*69e0*/  @P1 LOP3.LUT R0, R0, 0x1, RZ, 0xc0, !PT ;  /* 0x0000000100001812 */ /* 0x000fe400078ec0ff */
[----:B------:R-:W-:Y:S02]  /*69f0*/  SHF.L.U32 R3, R84, 0x1f, RZ ;  /* 0x0000001f54037819 */ /* 0x000fe400000006ff */
[----:B------:R-:W-:Y:S02]  /*6a00*/  ISETP.NE.U32.OR P6, PT, R0, 0x1, !P1 ;  /* 0x000000010000780c */ /* 0x000fe40004fc5470 */
[----:B------:R-:W-:Y:S02]  /*6a10*/  PLOP3.LUT P2, PT, PT, PT, UP1, 0x80, 0x8 ;  /* 0x000000000008781c */ /* 0x000fe40003f4f018 */
[----:B------:R-:W-:Y:S02]  /*6a20*/  LEA.HI R39, R36, R36, RZ, 0x1 ;  /* 0x0000002424277211 */ /* 0x000fe400078f08ff */
[----:B------:R-:W-:Y:S02]  /*6a30*/  SEL R4, RZ, 0xffffffff, P4 ;  /* 0xffffffffff047807 */ /* 0x000fe40002000000 */
[----:B------:R-:W-:Y:S05]  /*6a40*/  P2R R61, PR, RZ, 0x40 ;  /* 0x00000040ff3d7803 */ /* 0x000fea0000000000 */
[----:B------:R-:W-:Y:S02]  /*6a50*/  @P6 SHF.L.U32 R0, R81, 0x1f, RZ ;  /* 0x0000001f51006819 */ /* 0x000fe400000006ff */
[----:B------:R-:W-:Y:S02]  /*6a60*/  @P2 SEL R4, R5, R4, !P3 ;  /* 0x0000000405042207 */ /* 0x000fe40005800000 */
[----:B------:R1:W2:Y:S02]  /*6a70*/  @P6 SYNCS.PHASECHK.TRANS64.TRYWAIT P1, [R2+URZ+0x140], R0 ;  /* 0x00014000020065a7 */ /* 0x0002a400080211ff */
[----:B------:R-:W-:Y:S04]  /*6a80*/  LOP3.LUT R4, R4, 0x1, RZ, 0xc0, !PT ;  /* 0x0000000104047812 */ /* 0x000fe800078ec0ff */
[----:B------:R-:W-:Y:S04]  /*6a90*/  ISETP.NE.U32.AND P5, PT, R4, 0x1, PT ;  /* 0x000000010400780c */ /* 0x000fe80003fa5070 */
[----:B------:R-:W-:Y:S01]  /*6aa0*/  P2R R54, PR, RZ, 0x20 ;  /* 0x00000020ff367803 */ /* 0x000fe20000000000 */
[----:B------:R4:W3:Y:S01]  /*6ab0*/  SYNCS.PHASECHK.TRANS64.TRYWAIT P0, [R52+URZ+0x1b0], R3 ;  /* 0x0001b003340075a7 */ /* 0x0008e200080011ff */
[C---:B-1----:R-:W-:Y:S01]  /*6ac0*/  IMAD.SHL.U32 R0, R39.reuse, 0x80, RZ ;  /* 0x0000008027007824 */ /* 0x042fe200078e00ff */
[----:B------:R-:W-:Y:S04]  /*6ad0*/  LOP3.LUT R39, R39, 0xffe, RZ, 0xc0, !PT ;  /* 0x00000ffe27277812 */ /* 0x000fe800078ec0ff */
[----:B------:R-:W-:Y:S01]  /*6ae0*/  LOP3.LUT R0, R0, 0xffffff00, RZ, 0xc0, !PT ;  /* 0xffffff0000007812 */ /* 0x000fe200078ec0ff */
[----:B------:R-:W-:Y:S04]  /*6af0*/  IMAD.IADD R39, R36, 0x1, -R39 ;  /* 0x0000000124277824 */ /* 0x000fe800078e0a27 */
[----:B------:R-:W-:Y:S04]  /*6b00*/  IMAD.IADD R0, R37, 0x1, R0 ;  /* 0x0000000125007824 */ /* 0x000fe800078e0200 */
[----:B------:R-:W-:Y:S01]  /*6b10*/  IMAD R39, R39, 0x100000, R0 ;  /* 0x0010000027277824 */ /* 0x000fe200078e0200 */
[----:B--2---:R-:W-:Y:S01]  /*6b20*/  @P6 SEL R53, RZ, 0x1, !P1 ;  /* 0x00000001ff356807 */ /* 0x004fe20004800000 */
[----:B----4-:R-:W-:Y:S06]  /*6b30*/  @!P6 BRA `(.L_x_115) ;  /* 0x000000000080e947 */ /* 0x010fec0003800000 */
[----:B------:R-:W-:Y:S01]  /*6b40*/  @P5 IMAD R5, R82, 0x1000, R69 ;  /* 0x0000100052055824 */ /* 0x000fe200078e0245 */
[----:B------:R-:W-:Y:S01]  /*6b50*/  ISETP.NE.AND P1, PT, R53, RZ, PT ;  /* 0x000000ff3500720c */ /* 0x000fe20003f25270 */
[----:B------:R-:W-:Y:S01]  /*6b60*/  BSSY B0, `(.L_x_116) ;  /* 0x000000b000007945 */ /* 0x000fe20003800000 */
[----:B------:R-:W-:Y:S01]  /*6b70*/  CS2R R50, SRZ ;  /* 0x0000000000327805 */ /* 0x000fe2000001ff00 */
[----:B------:R-:W-:Y:S01]  /*6b80*/  @P5 VIADD R4, R5, UR44 ;  /* 0x0000002c05045c36 */ /* 0x000fe20008000000 */
[----:B------:R-:W-:Y:S02]  /*6b90*/  CS2R R48, SRZ ;  /* 0x0000000000307805 */ /* 0x000fe4000001ff00 */
[----:B------:R-:W-:Y:S02]  /*6ba0*/  CS2R R46, SRZ ;  /* 0x00000000002e7805 */ /* 0x000fe4000001ff00 */
[----:B------:R-:W-:Y:S01]  /*6bb0*/  CS2R R44, SRZ ;  /* 0x00000000002c7805 */ /* 0x000fe2000001ff00 */
[----:B------:R-:W-:Y:S04]  /*6bc0*/  @P5 IMAD R4, R85, -0x10, R4 ;  /* 0xfffffff055045824 */ /* 0x000fe800078e0204 */
[----:B------:R-:W-:Y:S05]  /*6bd0*/  @P1 BRA `(.L_x_117) ;  /* 0x00000000000c1947 */ /* 0x000fea0003800000 */
[----:B------:R-:W-:Y:S04]  /*6be0*/  SHF.L.U32 R0, R81, 0x1f, RZ ;  /* 0x0000001f51007819 */ /* 0x000fe800000006ff */
[----:B------:R-:W1:Y:S02]  /*6bf0*/  SYNCS.PHASECHK.TRANS64.TRYWAIT P1, [R2+URZ+0x140], R0 ;  /* 0x00014000020075a7 */ /* 0x000e6400080211ff */
[----:B-1----:R-:W-:Y:S05]  /*6c00*/  @!P1 BRA `(.L_x_118) ;  /* 0x0000004400a89947 */ /* 0x002fea0003800000 */
.L_x_117:
[----:B------:R-:W-:Y:S05]  /*6c10*/  BSYNC B0 ;  /* 0x0000000000007941 */ /* 0x000fea0003800000 */
.L_x_116:
[----:B------:R-:W-:Y:S01]  /*6c20*/  ISETP.NE.AND P1, PT, R54, RZ, PT ;  /* 0x000000ff3600720c */ /* 0x000fe20003f25270 */
[----:B-1----:R-:W-:Y:S02]  /*6c30*/  VIADD R2, R2, 0x160 ;  /* 0x0000016002027836 */ /* 0x002fe40000000000 */
[----:B------:R-:W-:Y:S02]  /*6c40*/  IMAD.U32 R0, RZ, RZ, UR45 ;  /* 0x0000002dff007e24 */ /* 0x000fe4000f8e00ff */
[----:B------:R-:W-:Y:S03]  /*6c50*/  VIADD R82, R82, 0x1 ;  /* 0x0000000152527836 */ /* 0x000fe60000000000 */
[----:B------:R-:W-:Y:S05]  /*6c60*/  PRMT R0, R0, 0x654, R2 ;  /* 0x0000065400007816 */ /* 0x000fea0000000002 */
[----:B------:R1:W2:Y:S04]  /*6c70*/  @P1 LDS.128 R48, [R5+UR44+0x400] ;  /* 0x0004002c05301984 */ /* 0x0002a80008000c00 */
[----:B------:R1:W4:Y:S01]  /*6c80*/  @P1 LDS.128 R44, [R4+0x410] ;  /* 0x00041000042c1984 */ /* 0x0003220000000c00 */
[C---:B------:R-:W-:Y:S01]  /*6c90*/  ISETP.NE.AND P1, PT, R82.reuse, 0x4, PT ;  /* 0x000000045200780c */ /* 0x040fe20003f25270 */
[----:B------:R-:W-:Y:S01]  /*6ca0*/  @!PT LDS RZ, [RZ] ;  /* 0x00000000fffff984 */ /* 0x000fe20000000800 */
[----:B------:R-:W-:Y:S01]  /*6cb0*/  @!PT LDS RZ, [RZ] ;  /* 0x00000000fffff984 */ /* 0x000fe20000000800 */
[----:B------:R-:W-:Y:S01]  /*6cc0*/  @!PT LDS RZ, [RZ] ;  /* 0x00000000fffff984 */ /* 0x000fe20000000800 */
[----:B------:R-:W-:Y:S01]  /*6cd0*/  @!PT LDS RZ, [RZ] ;  /* 0x00000000fffff984 */ /* 0x000fe20000000800 */
[----:B------:R5:W-:Y:S06]  /*6ce0*/  MEMBAR.ALL.CTA ;  /* 0x0000000000007992 */ /* 0x000bec0000008000 */
[----:B-----5:R-:W5:Y:S01]  /*6cf0*/  FENCE.VIEW.ASYNC.S ;  /* 0x00000000000073c6 */ /* 0x020f620000000000 */
[----:B------:R-:W-:Y:S01]  /*6d00*/  SEL R82, R82, RZ, P1 ;  /* 0x000000ff52527207 */ /* 0x000fe20000800000 */
[----:B-----5:R5:W-:Y:S02]  /*6d10*/  SYNCS.ARRIVE.TRANS64.RED.A1T0 RZ, [R0+URZ], RZ ;  /* 0x000000ff00ff79a7 */ /* 0x020be400081004ff */
[----:B-----5:R-:W-:Y:S04]  /*6d20*/  SEL R0, RZ, 0x1, P1 ;  /* 0x00000001ff007807 */ /* 0x020fe80000800000 */
[----:B-12---:R-:W-:Y:S02]  /*6d30*/  LOP3.LUT R81, R81, R0, RZ, 0x3c, !PT ;  /* 0x0000000051517212 */ /* 0x006fe400078e3cff */
.L_x_115:
[----:B------:R-:W-:Y:S05]  /*6d40*/  BSYNC B1 ;  /* 0x0000000000017941 */ /* 0x000fea0003800000 */
.L_x_114:
[----:B------:R-:W-:Y:S04]  /*6d50*/  SHF.R.U32.HI R0, RZ, 0x15, R39 ;  /* 0x00000015ff007819 */ /* 0x000fe80000011627 */
[----:B------:R-:W-:Y:S01]  /*6d60*/  LOP3.LUT P1, RZ, R0, 0x3, R75, 0x48, !PT ;  /* 0x0000000300ff7812 */ /* 0x000fe2000782484b */
[----:B------:R-:W-:Y:S01]  /*6d70*/  @!UPT UIADD3 URZ, UPT, UPT, URZ, URZ, URZ ;  /* 0x000000fffffff290 */ /* 0x000fe2000fffe0ff */
[----:B---3--:R-:W-:Y:S11]  /*6d80*/  @P0 BRA `(.L_x_119) ;  /* 0x0000000000080947 */ /* 0x008ff60003800000 */
[----:B------:R-:W1:Y:S02]  /*6d90*/  SYNCS.PHASECHK.TRANS64.TRYWAIT P0, [R52+URZ+0x1b0], R3 ;  /* 0x0001b003340075a7 */ /* 0x000e6400080011ff */
[----:B-1----:R-:W-:Y:S05]  /*6da0*/  @!P0 BRA `(.L_x_120) ;  /* 0x0000004400548947 */ /* 0x002fea0003800000 */
.L_x_119:
[----:B------:R-:W-:Y:S05]  /*6db0*/  @!P1 BRA `(.L_x_121) ;  /* 0x0000000000409947 */ /* 0x000fea0003800000 */
[----:B------:R-:W2:Y:S01]  /*6dc0*/  LDCU.64 UR8, c[0x4][0x78] ;  /* 0x01000f00ff0877ac */ /* 0x000ea20008000a00 */
[----:B-1----:R-:W-:Y:S01]  /*6dd0*/  MOV R3, 0x0 ;  /* 0x0000000000037802 */ /* 0x002fe20000000f00 */
[----:B------:R-:W-:Y:S02]  /*6de0*/  HFMA2 R12, -RZ, RZ, 0, 5.9604644775390625e-08 ;  /* 0x00000001ff0c7431 */ /* 0x000fe400000001ff */
[----:B------:R-:W-:Y:S02]  /*6df0*/  IMAD.MOV.U32 R8, RZ, RZ, 0x192 ;  /* 0x00000192ff087424 */ /* 0x000fe400078e00ff */
[----:B------:R-:W-:Y:S01]  /*6e00*/  IMAD.MOV.U32 R13, RZ, RZ, RZ ;  /* 0x000000ffff0d7224 */ /* 0x000fe200078e00ff */
[----:B------:R-:W1:Y:S01]  /*6e10*/  LDCU.64 UR6, c[0x4][0x80] ;  /* 0x01001000ff0677ac */ /* 0x000e620008000a00 */
[----:B------:R-:W3:Y:S01]  /*6e20*/  LDC.64 R2, c[0x4][R3] ;  /* 0x0100000003027b82 */ /* 0x000ee20000000a00 */
[----:B------:R-:W5:Y:S01]  /*6e30*/  LDCU.64 UR4, c[0x4][0x18] ;  /* 0x01000300ff0477ac */ /* 0x000f620008000a00 */
[----:B--2---:R-:W-:Y:S01]  /*6e40*/  MOV R5, UR9 ;  /* 0x0000000900057c02 */ /* 0x004fe20008000f00 */
[----:B------:R-:W-:Y:S01]  /*6e50*/  IMAD.U32 R4, RZ, RZ, UR8 ;  /* 0x00000008ff047e24 */ /* 0x000fe2000f8e00ff */
[----:B-1----:R-:W-:Y:S01]  /*6e60*/  MOV R7, UR7 ;  /* 0x0000000700077c02 */ /* 0x002fe20008000f00 */
[----:B------:R-:W-:Y:S01]  /*6e70*/  IMAD.U32 R6, RZ, RZ, UR6 ;  /* 0x00000006ff067e24 */ /* 0x000fe2000f8e00ff */
[----:B-----5:R-:W-:Y:S01]  /*6e80*/  MOV R11, UR5 ;  /* 0x00000005000b7c02 */ /* 0x020fe20008000f00 */
[----:B------:R-:W-:Y:S02]  /*6e90*/  IMAD.U32 R10, RZ, RZ, UR4 ;  /* 0x00000004ff0a7e24 */ /* 0x000fe4000f8e00ff */
[----:B------:R-:W-:Y:S07]  /*6ea0*/  LEPC R20, `(.L_x_121) ;  /* 0x000000001014794e */ /* 0x000fee0000000000 */
[----:B---34-:R-:W-:Y:S05]  /*6eb0*/  CALL.ABS.NOINC R2 ;  /* 0x0000000002007343 */ /* 0x018fea0003c00000 */
.L_x_121:
[----:B------:R-:W-:Y:S05]  /*6ec0*/  WARPSYNC.ALL ;  /* 0x0000000000007948 */ /* 0x000fea0003800000 */
[----:B------:R-:W-:Y:S01]  /*6ed0*/  R2UR UR4, R39 ;  /* 0x00000000270472ca */ /* 0x000fe200000e0000 */
[----:B------:R-:W-:Y:S01]  /*6ee0*/  BSSY.RECONVERGENT B0, `(.L_x_122) ;  /* 0x00000a0000007945 */ /* 0x000fe20003800200 */
[C---:B------:R-:W-:Y:S02]  /*6ef0*/  SHF.L.U32 R2, R48.reuse, 0x10, RZ ;  /* 0x0000001030027819 */ /* 0x040fe400000006ff */
[C---:B-1----:R-:W-:Y:S02]  /*6f00*/  PRMT R3, R48.reuse, 0x8880, RZ ;  /* 0x0000888030037816 */ /* 0x042fe400000000ff */
[----:B------:R-:W-:Y:S02]  /*6f10*/  SHF.L.U32 R41, R48, 0x8, RZ ;  /* 0x0000000830297819 */ /* 0x000fe400000006ff */
[----:B------:R-:W-:Y:S02]  /*6f20*/  SHF.L.U32 R42, R49, 0x10, RZ ;  /* 0x00000010312a7819 */ /* 0x000fe400000006ff */
[----:B------:R-:W-:Y:S02]  /*6f30*/  IADD3 R60, PT, PT, R69, UR44, RZ ;  /* 0x0000002c453c7c10 */ /* 0x000fe4000fffe0ff */
[----:B------:R-:W-:Y:S01]  /*6f40*/  SHF.R.S32.HI R42, RZ, 0x18, R42 ;  /* 0x00000018ff2a7819 */ /* 0x000fe2000001142a */
[----:B------:R-:W-:Y:S01]  /*6f50*/  LDTM.16dp32bit_t0_t15.x32 R4, tmem[UR4] ;  /* 0x00000004000479ee */ /* 0x000fe20008a80000 */
[----:B------:R-:W1:Y:S01]  /*6f60*/  LDTM.16dp32bit_t16_t31.x32 R4, tmem[UR4+0x20] ;  /* 0x00002004000479ee */ /* 0x000e620008aa0000 */
[----:B------:R-:W-:Y:S02]  /*6f70*/  SHF.L.U32 R55, R80, 0x4, RZ ;  /* 0x0000000450377819 */ /* 0x000fe400000006ff */
[----:B------:R-:W-:Y:S02]  /*6f80*/  ISETP.NE.AND P0, PT, R87, RZ, PT ;  /* 0x000000ff5700720c */ /* 0x000fe40003f05270 */
[----:B------:R-:W-:Y:S02]  /*6f90*/  IADD3 R89, PT, PT, R60, R55, RZ ;  /* 0x000000373c597210 */ /* 0x000fe40007ffe0ff */
[----:B------:R-:W-:Y:S01]  /*6fa0*/  ISETP.NE.AND P6, PT, R61, RZ, PT ;  /* 0x000000ff3d00720c */ /* 0x000fe20003fc5270 */
[C---:B-1----:R-:W-:Y:S01]  /*6fb0*/  IMAD R0, R38.reuse, R4, RZ ;  /* 0x0000000426007224 */ /* 0x042fe200078e02ff */
[----:B------:R-:W-:Y:S01]  /*6fc0*/  SHF.R.S32.HI R4, RZ, 0x18, R2 ;  /* 0x00000018ff047819 */ /* 0x000fe20000011402 */
[C---:B------:R-:W-:Y:S01]  /*6fd0*/  IMAD R2, R38.reuse, R5, RZ ;  /* 0x0000000526027224 */ /* 0x040fe200078e02ff */
[----:B------:R-:W-:Y:S01]  /*6fe0*/  SHF.R.S32.HI R5, RZ, 0x18, R41 ;  /* 0x00000018ff057819 */ /* 0x000fe20000011429 */
[----:B------:R-:W-:Y:S01]  /*6ff0*/  IMAD R0, R3, R40, R0 ;  /* 0x0000002803007224 */ /* 0x000fe200078e0200 */
[----:B------:R-:W-:Y:S01]  /*7000*/  PRMT R41, R49, 0x8880, RZ ;  /* 0x0000888031297816 */ /* 0x000fe200000000ff */
[----:B------:R-:W-:Y:S02]  /*7010*/  IMAD R3, R38, R6, RZ ;  /* 0x0000000626037224 */ /* 0x000fe400078e02ff */
[-C--:B------:R-:W-:Y:S01]  /*7020*/  IMAD R2, R4, R40.reuse, R2 ;  /* 0x0000002804027224 */ /* 0x080fe200078e0202 */
[----:B------:R-:W-:Y:S01]  /*7030*/  SHF.R.S32.HI R4, RZ, 0x18, R48 ;  /* 0x00000018ff047819 */ /* 0x000fe20000011430 */
[----:B------:R-:W-:Y:S02]  /*7040*/  IMAD R7, R38, R7, RZ ;  /* 0x0000000726077224 */ /* 0x000fe400078e02ff */
[-C--:B------:R-:W-:Y:S02]  /*7050*/  IMAD R3, R5, R40.reuse, R3 ;  /* 0x0000002805037224 */ /* 0x080fe400078e0203 */
[----:B------:R-:W-:Y:S02]  /*7060*/  IMAD R7, R4, R40, R7 ;  /* 0x0000002804077224 */ /* 0x000fe400078e0207 */
[C---:B------:R-:W-:Y:S02]  /*7070*/  IMAD R6, R38.reuse, R11, RZ ;  /* 0x0000000b26067224 */ /* 0x040fe400078e02ff */
[C---:B------:R-:W-:Y:S01]  /*7080*/  IMAD R11, R38.reuse, R16, RZ ;  /* 0x00000010260b7224 */ /* 0x040fe200078e02ff */
[----:B------:R-:W-:Y:S01]  /*7090*/  I2IP.S8.S32.SAT R56, R7, R3, RZ ;  /* 0x0000000307387239 */ /* 0x000fe200000014ff */
[C---:B------:R-:W-:Y:S02]  /*70a0*/  IMAD R16, R38.reuse, R21, RZ ;  /* 0x0000001526107224 */ /* 0x040fe400078e02ff */
[----:B------:R-:W-:Y:S01]  /*70b0*/  IMAD R21, R38, R26, RZ ;  /* 0x0000001a26157224 */ /* 0x000fe200078e02ff */
[----:B------:R-:W-:Y:S01]  /*70c0*/  I2IP.S8.S32.SAT R56, R2, R0, R56 ;  /* 0x0000000002387239 */ /* 0x000fe20000001438 */
[C---:B------:R-:W-:Y:S01]  /*70d0*/  IMAD R26, R38.reuse, R31, RZ ;  /* 0x0000001f261a7224 */ /* 0x040fe200078e02ff */
[----:B------:R-:W-:Y:S01]  /*70e0*/  SHF.R.S32.HI R2, RZ, 0x18, R49 ;  /* 0x00000018ff027819 */ /* 0x000fe20000011431 */
[C---:B------:R-:W-:Y:S02]  /*70f0*/  IMAD R3, R38.reuse, R8, RZ ;  /* 0x0000000826037224 */ /* 0x040fe400078e02ff */
[----:B------:R-:W-:Y:S02]  /*7100*/  IMAD.SHL.U32 R31, R49, 0x100, RZ ;  /* 0x00000100311f7824 */ /* 0x000fe400078e00ff */
[C---:B------:R-:W-:Y:S02]  /*7110*/  IMAD R8, R38.reuse, R13, RZ ;  /* 0x0000000d26087224 */ /* 0x040fe400078e02ff */
[C---:B------:R-:W-:Y:S01]  /*7120*/  IMAD R13, R38.reuse, R18, RZ ;  /* 0x00000012260d7224 */ /* 0x040fe200078e02ff */
[----:B------:R-:W-:Y:S01]  /*7130*/  SHF.R.S32.HI R0, RZ, 0x18, R31 ;  /* 0x00000018ff007819 */ /* 0x000fe2000001141f */
[----:B------:R-:W-:Y:S01]  /*7140*/  IMAD R18, R38, R23, RZ ;  /* 0x0000001726127224 */ /* 0x000fe200078e02ff */
[----:B------:R-:W-:Y:S01]  /*7150*/  SHF.L.U32 R31, R50, 0x10, RZ ;  /* 0x00000010321f7819 */ /* 0x000fe200000006ff */
[C---:B------:R-:W-:Y:S02]  /*7160*/  IMAD R4, R38.reuse, R9, RZ ;  /* 0x0000000926047224 */ /* 0x040fe400078e02ff */
[C---:B------:R-:W-:Y:S01]  /*7170*/  IMAD R23, R38.reuse, R28, RZ ;  /* 0x0000001c26177224 */ /* 0x040fe200078e02ff */
[----:B------:R-:W-:Y:S01]  /*7180*/  SHF.R.S32.HI R31, RZ, 0x18, R31 ;  /* 0x00000018ff1f7819 */ /* 0x000fe2000001141f */
[C---:B------:R-:W-:Y:S02]  /*7190*/  IMAD R7, R38.reuse, R12, RZ ;  /* 0x0000000c26077224 */ /* 0x040fe400078e02ff */
[----:B------:R-:W-:Y:S01]  /*71a0*/  IMAD R28, R38, R33, RZ ;  /* 0x00000021261c7224 */ /* 0x000fe200078e02ff */
[----:B------:R-:W-:Y:S01]  /*71b0*/  PRMT R33, R50, 0x8880, RZ ;  /* 0x0000888032217816 */ /* 0x000fe200000000ff */
[----:B------:R-:W-:Y:S02]  /*71c0*/  IMAD R3, R41, R40, R3 ;  /* 0x0000002829037224 */ /* 0x000fe400078e0203 */
[C---:B------:R-:W-:Y:S02]  /*71d0*/  IMAD R12, R38.reuse, R17, RZ ;  /* 0x00000011260c7224 */ /* 0x040fe400078e02ff */
[C---:B------:R-:W-:Y:S02]  /*71e0*/  IMAD R5, R38.reuse, R10, RZ ;  /* 0x0000000a26057224 */ /* 0x040fe400078e02ff */
[----:B------:R-:W-:Y:S02]  /*71f0*/  IMAD R17, R38, R22, RZ ;  /* 0x0000001626117224 */ /* 0x000fe400078e02ff */
[----:B------:R-:W-:Y:S02]  /*7200*/  IMAD R4, R42, R40, R4 ;  /* 0x000000282a047224 */ /* 0x000fe400078e0204 */
[C---:B------:R-:W-:Y:S02]  /*7210*/  IMAD R22, R38.reuse, R27, RZ ;  /* 0x0000001b26167224 */ /* 0x040fe400078e02ff */
[----:B------:R-:W-:Y:S01]  /*7220*/  IMAD R27, R38, R32, RZ ;  /* 0x00000020261b7224 */ /* 0x000fe200078e02ff */
[----:B------:R-:W-:Y:S01]  /*7230*/  SHF.L.U32 R32, R50, 0x8, RZ ;  /* 0x0000000832207819 */ /* 0x000fe200000006ff */
[-C--:B------:R-:W-:Y:S02]  /*7240*/  IMAD R5, R0, R40.reuse, R5 ;  /* 0x0000002800057224 */ /* 0x080fe400078e0205 */
[----:B------:R-:W-:Y:S01]  /*7250*/  IMAD.MOV.U32 R0, RZ, RZ, R33 ;  /* 0x000000ffff007224 */ /* 0x000fe200078e0021 */
[----:B------:R-:W-:Y:S01]  /*7260*/  SHF.R.S32.HI R32, RZ, 0x18, R32 ;  /* 0x00000018ff207819 */ /* 0x000fe20000011420 */
[-C--:B------:R-:W-:Y:S01]  /*7270*/  IMAD R6, R2, R40.reuse, R6 ;  /* 0x0000002802067224 */ /* 0x080fe200078e0206 */
[----:B------:R-:W-:Y:S01]  /*7280*/  SHF.R.S32.HI R2, RZ, 0x18, R50 ;  /* 0x00000018ff027819 */ /* 0x000fe20000011432 */
[----:B------:R-:W-:Y:S01]  /*7290*/  IMAD R7, R0, R40, R7 ;  /* 0x0000002800077224 */ /* 0x000fe200078e0207 */
[----:B------:R-:W-:Y:S01]  /*72a0*/  PRMT R0, R51, 0x8880, RZ ;  /* 0x0000888033007816 */ /* 0x000fe200000000ff */
[----:B------:R-:W-:Y:S01]  /*72b0*/  IMAD R9, R38, R14, RZ ;  /* 0x0000000e26097224 */ /* 0x000fe200078e02ff */
[----:B------:R-:W-:Y:S01]  /*72c0*/  I2IP.S8.S32.SAT R6, R6, R5, RZ ;  /* 0x0000000506067239 */ /* 0x000fe200000014ff */
[-C--:B------:R-:W-:Y:S01]  /*72d0*/  IMAD R8, R31, R40.reuse, R8 ;  /* 0x000000281f087224 */ /* 0x080fe200078e0208 */
[C---:B------:R-:W-:Y:S01]  /*72e0*/  SHF.L.U32 R31, R51.reuse, 0x8, RZ ;  /* 0x00000008331f7819 */ /* 0x040fe200000006ff */
[----:B------:R-:W-:Y:S01]  /*72f0*/  IMAD R10, R38, R15, RZ ;  /* 0x0000000f260a7224 */ /* 0x000fe200078e02ff */
[----:B------:R-:W-:Y:S01]  /*7300*/  I2IP.S8.S32.SAT R57, R4, R3, R6 ;  /* 0x0000000304397239 */ /* 0x000fe20000001406 */
[-C--:B------:R-:W-:Y:S01]  /*7310*/  IMAD R9, R32, R40.reuse, R9 ;  /* 0x0000002820097224 */ /* 0x080fe200078e0209 */
[----:B------:R-:W-:Y:S01]  /*7320*/  SHF.R.S32.HI R5, RZ, 0x18, R31 ;  /* 0x00000018ff057819 */ /* 0x000fe2000001141f */
[-C--:B------:R-:W-:Y:S01]  /*7330*/  IMAD R10, R2, R40.reuse, R10 ;  /* 0x00000028020a7224 */ /* 0x080fe200078e020a */
[----:B------:R-:W-:Y:S01]  /*7340*/  SHF.L.U32 R2, R51, 0x10, RZ ;  /* 0x0000001033027819 */ /* 0x000fe200000006ff */
[----:B------:R-:W-:Y:S01]  /*7350*/  IMAD R11, R0, R40, R11 ;  /* 0x00000028000b7224 */ /* 0x000fe200078e020b */
[----:B------:R-:W-:Y:S01]  /*7360*/  SHF.R.S32.HI R0, RZ, 0x18, R51 ;  /* 0x00000018ff007819 */ /* 0x000fe20000011433 */
[C---:B------:R-:W-:Y:S01]  /*7370*/  IMAD R15, R38.reuse, R20, RZ ;  /* 0x00000014260f7224 */ /* 0x040fe200078e02ff */
[----:B------:R-:W-:Y:S01]  /*7380*/  SHF.R.S32.HI R2, RZ, 0x18, R2 ;  /* 0x00000018ff027819 */ /* 0x000fe20000011402 */
[C---:B------:R-:W-:Y:S01]  /*7390*/  IMAD R14, R38.reuse, R19, RZ ;  /* 0x00000013260e7224 */ /* 0x040fe200078e02ff */
[C---:B----4-:R-:W-:Y:S01]  /*73a0*/  SHF.L.U32 R4, R45.reuse, 0x10, RZ ;  /* 0x000000102d047819 */ /* 0x050fe200000006ff */
[----:B------:R-:W-:Y:S01]  /*73b0*/  IMAD R19, R38, R24, RZ ;  /* 0x0000001826137224 */ /* 0x000fe200078e02ff */
[----:B------:R-:W-:Y:S01]  /*73c0*/  PRMT R3, R45, 0x8880, RZ ;  /* 0x000088802d037816 */ /* 0x000fe200000000ff */
[-C--:B------:R-:W-:Y:S01]  /*73d0*/  IMAD R12, R2, R40.reuse, R12 ;  /* 0x00000028020c7224 */ /* 0x080fe200078e020c */
[----:B------:R-:W-:Y:S01]  /*73e0*/  PRMT R2, R44, 0x8880, RZ ;  /* 0x000088802c027816 */ /* 0x000fe200000000ff */
[-C--:B------:R-:W-:Y:S01]  /*73f0*/  IMAD R13, R5, R40.reuse, R13 ;  /* 0x00000028050d7224 */ /* 0x080fe200078e020d */
[----:B------:R-:W-:Y:S01]  /*7400*/  SHF.R.S32.HI R4, RZ, 0x18, R4 ;  /* 0x00000018ff047819 */ /* 0x000fe20000011404 */
[----:B------:R-:W-:Y:S01]  /*7410*/  IMAD R14, R0, R40, R14 ;  /* 0x00000028000e7224 */ /* 0x000fe200078e020e */
[----:B------:R-:W-:Y:S01]  /*7420*/  MOV R0, R2 ;  /* 0x0000000200007202 */ /* 0x000fe20000000f00 */
[----:B------:R-:W-:Y:S01]  /*7430*/  IMAD.U32 R5, R44, 0x10000, RZ ;  /* 0x000100002c057824 */ /* 0x000fe200078e00ff */
[----:B------:R-:W-:Y:S01]  /*7440*/  I2IP.S8.S32.SAT R9, R10, R9, RZ ;  /* 0x000000090a097239 */ /* 0x000fe200000014ff */
[----:B------:R-:W-:Y:S01]  /*7450*/  IMAD R20, R38, R25, RZ ;  /* 0x0000001926147224 */ /* 0x000fe200078e02ff */
[----:B------:R-:W-:Y:S01]  /*7460*/  I2IP.S8.S32.SAT R13, R14, R13, RZ ;  /* 0x0000000d0e0d7239 */ /* 0x000fe200000014ff */
[----:B------:R-:W-:Y:S01]  /*7470*/  IMAD R15, R0, R40, R15 ;  /* 0x00000028000f7224 */ /* 0x000fe200078e020f */
[----:B------:R-:W-:Y:S01]  /*7480*/  SHF.R.S32.HI R2, RZ, 0x18, R5 ;  /* 0x00000018ff027819 */ /* 0x000fe20000011405 */
[----:B------:R-:W-:Y:S01]  /*7490*/  IMAD R24, R38, R29, RZ ;  /* 0x0000001d26187224 */ /* 0x000fe200078e02ff */
[----:B------:R-:W-:Y:S01]  /*74a0*/  SHF.L.U32 R0, R44, 0x8, RZ ;  /* 0x000000082c007819 */ /* 0x000fe200000006ff */
[----:B------:R-:W-:Y:S01]  /*74b0*/  IMAD R25, R38, R30, RZ ;  /* 0x0000001e26197224 */ /* 0x000fe200078e02ff */
[----:B------:R-:W-:Y:S01]  /*74c0*/  I2IP.S8.S32.SAT R58, R8, R7, R9 ;  /* 0x00000007083a7239 */ /* 0x000fe20000001409 */
[----:B------:R-:W-:Y:S01]  /*74d0*/  IMAD R16, R2, R40, R16 ;  /* 0x0000002802107224 */ /* 0x000fe200078e0210 */
[----:B------:R-:W-:Y:S01]  /*74e0*/  SHF.R.S32.HI R0, RZ, 0x18, R0 ;  /* 0x00000018ff007819 */ /* 0x000fe20000011400 */
[----:B------:R-:W-:Y:S01]  /*74f0*/  IMAD R29, R38, R34, RZ ;  /* 0x00000022261d7224 */ /* 0x000fe200078e02ff */
[----:B------:R-:W-:Y:S01]  /*7500*/  SHF.R.S32.HI R2, RZ, 0x18, R44 ;  /* 0x00000018ff027819 */ /* 0x000fe2000001142c */
[----:B------:R-:W-:Y:S01]  /*7510*/  IMAD.SHL.U32 R5, R45, 0x100, RZ ;  /* 0x000001002d057824 */ /* 0x000fe200078e00ff */
[----:B------:R-:W-:Y:S01]  /*7520*/  I2IP.S8.S32.SAT R59, R12, R11, R13 ;  /* 0x0000000b0c3b7239 */ /* 0x000fe2000000140d */
[-C--:B------:R-:W-:Y:S02]  /*7530*/  IMAD R17, R0, R40.reuse, R17 ;  /* 0x0000002800117224 */ /* 0x080fe400078e0211 */
[-C--:B------:R-:W-:Y:S01]  /*7540*/  IMAD R18, R2, R40.reuse, R18 ;  /* 0x0000002802127224 */ /* 0x080fe200078e0212 */
[----:B------:R-:W-:Y:S01]  /*7550*/  SHF.R.S32.HI R0, RZ, 0x18, R5 ;  /* 0x00000018ff007819 */ /* 0x000fe20000011405 */
[-C--:B------:R-:W-:Y:S01]  /*7560*/  IMAD R19, R3, R40.reuse, R19 ;  /* 0x0000002803137224 */ /* 0x080fe200078e0213 */
[----:B------:R-:W-:Y:S01]  /*7570*/  SHF.R.S32.HI R2, RZ, 0x18, R45 ;  /* 0x00000018ff027819 */ /* 0x000fe2000001142d */
[-C--:B------:R-:W-:Y:S01]  /*7580*/  IMAD R20, R4, R40.reuse, R20 ;  /* 0x0000002804147224 */ /* 0x080fe200078e0214 */
[----:B------:R-:W-:Y:S01]  /*7590*/  SHF.L.U32 R4, R46, 0x10, RZ ;  /* 0x000000102e047819 */ /* 0x000fe200000006ff */
[-C--:B------:R-:W-:Y:S01]  /*75a0*/  IMAD R21, R0, R40.reuse, R21 ;  /* 0x0000002800157224 */ /* 0x080fe200078e0215 */
[C---:B------:R-:W-:Y:S01]  /*75b0*/  PRMT R0, R46.reuse, 0x8880, RZ ;  /* 0x000088802e007816 */ /* 0x040fe200000000ff */
[----:B------:R1:W-:Y:S01]  /*75c0*/  STS.128 [R69+UR44+0x4400], R56 ;  /* 0x0044003845007988 */ /* 0x0003e20008000c2c */
[----:B------:R-:W-:Y:S01]  /*75d0*/  SHF.L.U32 R3, R46, 0x8, RZ ;  /* 0x000000082e037819 */ /* 0x000fe200000006ff */
[-C--:B------:R-:W-:Y:S01]  /*75e0*/  IMAD R22, R2, R40.reuse, R22 ;  /* 0x0000002802167224 */ /* 0x080fe200078e0216 */
[----:B------:R-:W-:Y:S01]  /*75f0*/  SHF.R.S32.HI R2, RZ, 0x18, R4 ;  /* 0x00000018ff027819 */ /* 0x000fe20000011404 */
[-C--:B------:R-:W-:Y:S01]  /*7600*/  IMAD R23, R0, R40.reuse, R23 ;  /* 0x0000002800177224 */ /* 0x080fe200078e0217 */
[----:B------:R-:W-:Y:S01]  /*7610*/  SHF.R.S32.HI R3, RZ, 0x18, R3 ;  /* 0x00000018ff037819 */ /* 0x000fe20000011403 */
[----:B------:R-:W-:Y:S01]  /*7620*/  IMAD R30, R38, R35, RZ ;  /* 0x00000023261e7224 */ /* 0x000fe200078e02ff */
[----:B------:R-:W-:Y:S01]  /*7630*/  SHF.R.S32.HI R0, RZ, 0x18, R46 ;  /* 0x00000018ff007819 */ /* 0x000fe2000001142e */
[-C--:B------:R-:W-:Y:S01]  /*7640*/  IMAD R24, R2, R40.reuse, R24 ;  /* 0x0000002802187224 */ /* 0x080fe200078e0218 */
[----:B------:R-:W-:Y:S01]  /*7650*/  PRMT R2, R47, 0x8880, RZ ;  /* 0x000088802f027816 */ /* 0x000fe200000000ff */
[-C--:B------:R-:W-:Y:S01]  /*7660*/  IMAD R25, R3, R40.reuse, R25 ;  /* 0x0000002803197224 */ /* 0x080fe200078e0219 */
[C---:B------:R-:W-:Y:S01]  /*7670*/  SHF.L.U32 R3, R47.reuse, 0x10, RZ ;  /* 0x000000102f037819 */ /* 0x040fe200000006ff */
[----:B------:R-:W-:Y:S01]  /*7680*/  IMAD.SHL.U32 R4, R47, 0x100, RZ ;  /* 0x000001002f047824 */ /* 0x000fe200078e00ff */
[----:B------:R-:W-:Y:S01]  /*7690*/  SHF.R.S32.HI R5, RZ, 0x18, R47 ;  /* 0x00000018ff057819 */ /* 0x000fe2000001142f */
[-C--:B------:R-:W-:Y:S01]  /*76a0*/  IMAD R26, R0, R40.reuse, R26 ;  /* 0x00000028001a7224 */ /* 0x080fe200078e021a */
[----:B------:R-:W-:Y:S01]  /*76b0*/  SHF.R.S32.HI R3, RZ, 0x18, R3 ;  /* 0x00000018ff037819 */ /* 0x000fe20000011403 */
[-C--:B------:R-:W-:Y:S01]  /*76c0*/  IMAD R27, R2, R40.reuse, R27 ;  /* 0x00000028021b7224 */ /* 0x080fe200078e021b */
[----:B------:R-:W-:Y:S02]  /*76d0*/  SHF.R.S32.HI R4, RZ, 0x18, R4 ;  /* 0x00000018ff047819 */ /* 0x000fe40000011404 */
[----:B------:R-:W-:Y:S01]  /*76e0*/  I2IP.S8.S32.SAT R17, R18, R17, RZ ;  /* 0x0000001112117239 */ /* 0x000fe200000014ff */
[-C--:B------:R-:W-:Y:S01]  /*76f0*/  IMAD R28, R3, R40.reuse, R28 ;  /* 0x00000028031c7224 */ /* 0x080fe200078e021c */
[----:B------:R-:W-:Y:S01]  /*7700*/  I2IP.S8.S32.SAT R21, R22, R21, RZ ;  /* 0x0000001516157239 */ /* 0x000fe200000014ff */
[-C--:B------:R-:W-:Y:S01]  /*7710*/  IMAD R29, R4, R40.reuse, R29 ;  /* 0x00000028041d7224 */ /* 0x080fe200078e021d */
[----:B------:R-:W-:Y:S01]  /*7720*/  I2IP.S8.S32.SAT R16, R16, R15, R17 ;  /* 0x0000000f10107239 */ /* 0x000fe20000001411 */
[----:B------:R-:W-:Y:S01]  /*7730*/  IMAD R30, R5, R40, R30 ;  /* 0x00000028051e7224 */ /* 0x000fe200078e021e */
[----:B------:R-:W-:Y:S02]  /*7740*/  I2IP.S8.S32.SAT R17, R20, R19, R21 ;  /* 0x0000001314117239 */ /* 0x000fe40000001415 */
[----:B------:R-:W-:Y:S02]  /*7750*/  I2IP.S8.S32.SAT R18, R26, R25, RZ ;  /* 0x000000191a127239 */ /* 0x000fe400000014ff */
[----:B------:R-:W-:Y:S02]  /*7760*/  I2IP.S8.S32.SAT R19, R30, R29, RZ ;  /* 0x0000001d1e137239 */ /* 0x000fe400000014ff */
[----:B------:R-:W-:Y:S02]  /*7770*/  I2IP.S8.S32.SAT R18, R24, R23, R18 ;  /* 0x0000001718127239 */ /* 0x000fe40000001412 */
[----:B------:R-:W-:Y:S02]  /*7780*/  I2IP.S8.S32.SAT R19, R28, R27, R19 ;  /* 0x0000001b1c137239 */ /* 0x000fe40000001413 */
[----:B------:R-:W-:Y:S02]  /*7790*/  LEA R0, R82, UR44, 0x3 ;  /* 0x0000002c52007c11 */ /* 0x000fe4000f8e18ff */
[----:B------:R-:W-:Y:S01]  /*77a0*/  @P6 SHF.L.U32 R2, R81, 0x1f, RZ ;  /* 0x0000001f51026819 */ /* 0x000fe200000006ff */
[----:B------:R1:W-:Y:S01]  /*77b0*/  STS.128 [R89+0x4410], R16 ;  /* 0x0044101059007388 */ /* 0x0003e20000000c00 */
[----:B------:R-:W-:Y:S01]  /*77c0*/  @!PT LDS RZ, [RZ] ;  /* 0x00000000fffff984 */ /* 0x000fe20000000800 */
[----:B------:R-:W-:Y:S01]  /*77d0*/  @!PT LDS RZ, [RZ] ;  /* 0x00000000fffff984 */ /* 0x000fe20000000800 */
[----:B------:R-:W-:Y:S01]  /*77e0*/  @!PT LDS RZ, [RZ] ;  /* 0x00000000fffff984 */ /* 0x000fe20000000800 */
[----:B------:R-:W-:Y:S01]  /*77f0*/  @!PT LDS RZ, [RZ] ;  /* 0x00000000fffff984 */ /* 0x000fe20000000800 */
[----:B------:R2:W-:Y:S07]  /*7800*/  MEMBAR.ALL.CTA ;  /* 0x0000000000007992 */ /* 0x0005ee0000008000 */
[----:B--2---:R-:W2:Y:S02]  /*7810*/  FENCE.VIEW.ASYNC.S ;  /* 0x00000000000073c6 */ /* 0x004ea40000000000 */
[----:B--2---:R-:W-:Y:S06]  /*7820*/  BAR.SYNC.DEFER_BLOCKING 0x1, 0x80 ;  /* 0x0042000000007b1d */ /* 0x004fec0000010000 */
[----:B------:R-:W-:Y:S05]  /*7830*/  @P0 BRA `(.L_x_123) ;  /* 0x0000000000280947 */ /* 0x000fea0003800000 */
[----:B------:R-:W-:Y:S01]  /*7840*/  UIADD3 UR4, UPT, UPT, UR44, 0x4400, URZ ;  /* 0x000044002c047890 */ /* 0x000fe2000fffe0ff */
[----:B------:R-:W-:Y:S05]  /*7850*/  UMOV UR51, UR36 ;  /* 0x0000002400337c82 */ /* 0x000fea0008000000 */
[----:B------:R-:W-:Y:S01]  /*7860*/  MOV R86, UR4 ;  /* 0x0000000400567c02 */ /* 0x000fe20008000f00 */
[----:B------:R-:W-:Y:S03]  /*7870*/  UIADD3 UR4, UP0, UPT, UR62, 0x680, URZ ;  /* 0x000006803e047890 */ /* 0x000fe6000ff1e0ff */
[----:B------:R-:W-:Y:S01]  /*7880*/  R2UR UR48, R86 ;  /* 0x00000000563072ca */ /* 0x000fe200000e0000 */
[----:B------:R-:W-:Y:S11]  /*7890*/  UIADD3.X UR5, UPT, UPT, URZ, UR63, URZ, UP0, !UPT ;  /* 0x0000003fff057290 */ /* 0x000ff600087fe4ff */
[----:B------:R-:W-:Y:S01]  /*78a0*/  @!UPT UIADD3 URZ, UPT, UPT, URZ, URZ, URZ ;  /* 0x000000fffffff290 */ /* 0x000fe2000fffe0ff */
[----:B------:R2:W-:Y:S01]  /*78b0*/  UTMASTG.3D [UR48], [UR4] ;  /* 0x00000030040073b5 */ /* 0x0005e20008010000 */
[----:B------:R0:W-:Y:S01]  /*78c0*/  UTMACMDFLUSH ;  /* 0x00000000000079b7 */ /* 0x0001e20000000000 */
[----:B--2---:R-:W-:Y:S04]  /*78d0*/  DEPBAR.LE SB0, 0x1 ;  /* 0x000080400000791a */ /* 0x004fe80000000000 */
.L_x_123:
[----:B------:R-:W-:Y:S05]  /*78e0*/  BSYNC.RECONVERGENT B0 ;  /* 0x0000000000007941 */ /* 0x000fea0003800200 */
.L_x_122:
[----:B------:R-:W-:Y:S06]  /*78f0*/  BAR.SYNC.DEFER_BLOCKING 0x1, 0x80 ;  /* 0x0042000000007b1d */ /* 0x000fec0000010000 */
[----:B------:R-:W2:Y:S01]  /*7900*/  @P6 SYNCS.PHASECHK.TRANS64.TRYWAIT P0, [R0+URZ+0x140], R2 ;  /* 0x00014002000065a7 */ /* 0x000ea200080011ff */
[----:B------:R-:W-:Y:S01]  /*7910*/  BSSY B1, `(.L_x_124) ;  /* 0x000001f000017945 */ /* 0x000fe20003800000 */
[----:B--2---:R-:W-:Y:S03]  /*7920*/  @P6 SEL R53, RZ, 0x1, !P0 ;  /* 0x00000001ff356807 */ /* 0x004fe60004000000 */
[----:B------:R-:W-:Y:S05]  /*7930*/  @!P6 BRA `(.L_x_125) ;  /* 0x000000000070e947 */ /* 0x000fea0003800000 */
[----:B------:R-:W-:Y:S01]  /*7940*/  ISETP.NE.AND P1, PT, R54, RZ, PT ;  /* 0x000000ff3600720c */ /* 0x000fe20003f25270 */
[----:B------:R-:W-:Y:S01]  /*7950*/  BSSY B0, `(.L_x_126) ;  /* 0x0000008000007945 */ /* 0x000fe20003800000 */
[----:B------:R-:W-:Y:S11]  /*7960*/  ISETP.NE.AND P0, PT, R53, RZ, PT ;  /* 0x000000ff3500720c */ /* 0x000ff60003f05270 */
[----:B------:R-:W-:Y:S04]  /*7970*/  @P1 IMAD R4, R82, 0x1000, R60 ;  /* 0x0000100052041824 */ /* 0x000fe800078e023c */
[----:B------:R-:W-:Y:S01]  /*7980*/  @P1 IMAD.IADD R3, R55, 0x1, R4 ;  /* 0x0000000137031824 */ /* 0x000fe200078e0204 */
[----:B------:R-:W-:Y:S06]  /*7990*/  @P0 BRA `(.L_x_127) ;  /* 0x00000000000c0947 */ /* 0x000fec0003800000 */
[----:B------:R-:W-:Y:S04]  /*79a0*/  SHF.L.U32 R2, R81, 0x1f, RZ ;  /* 0x0000001f51027819 */ /* 0x000fe800000006ff */
[----:B------:R-:W2:Y:S02]  /*79b0*/  SYNCS.PHASECHK.TRANS64.TRYWAIT P0, [R0+URZ+0x140], R2 ;  /* 0x00014002000075a7 */ /* 0x000ea400080011ff */
[----:B--2---:R-:W-:Y:S05]  /*79c0*/  @!P0 BRA `(.L_x_128) ;  /* 0x0000003800608947 */ /* 0x004fea0003800000 */
.L_x_127:
[----:B------:R-:W-:Y:S05]  /*79d0*/  BSYNC B0 ;  /* 0x0000000000007941 */ /* 0x000fea0003800000 */
.L_x_126:
[----:B------:R-:W-:Y:S01]  /*79e0*/  ISETP.NE.AND P0, PT, R54, RZ, PT ;  /* 0x000000ff3600720c */ /* 0x000fe20003f05270 */
[----:B--2---:R-:W-:Y:S02]  /*79f0*/  VIADD R2, R0, 0x160 ;  /* 0x0000016000027836 */ /* 0x004fe40000000000 */
[----:B------:R-:W-:Y:S02]  /*7a00*/  IMAD.U32 R0, RZ, RZ, UR45 ;  /* 0x0000002dff007e24 */ /* 0x000fe4000f8e00ff */
[----:B------:R-:W-:Y:S03]  /*7a10*/  VIADD R82, R82, 0x1 ;  /* 0x0000000152527836 */ /* 0x000fe60000000000 */
[----:B------:R-:W-:Y:S05]  /*7a20*/  PRMT R0, R0, 0x654, R2 ;  /* 0x0000065400007816 */ /* 0x000fea0000000002 */
[----:B------:R2:W3:Y:S04]  /*7a30*/  @P0 LDS.128 R48, [R4+0x400] ;  /* 0x0004000004300984 */ /* 0x0004e80000000c00 */
        /* <DEDUP_REMOVED lines=11> */
[----:B--23--:R-:W-:Y:S02]  /*7af0*/  LOP3.LUT R81, R81, R0, RZ, 0x3c, !PT ;  /* 0x0000000051517212 */ /* 0x00cfe400078e3cff */
.L_x_125:
[----:B------:R-:W-:Y:S05]  /*7b00*/  BSYNC B1 ;  /* 0x0000000000017941 */ /* 0x000fea0003800000 */
.L_x_124:
[----:B------:R-:W-:Y:S05]  /*7b10*/  VIADD R0, R39, 0x40 ;  /* 0x0000004027007836 */ /* 0x000fea0000000000 */
[----:B------:R-:W-:Y:S04]  /*7b20*/  SHF.R.U32.HI R0, RZ, 0x15, R0 ;  /* 0x00000015ff007819 */ /* 0x000fe80000011600 */
[----:B------:R-:W-:Y:S11]  /*7b30*/  LOP3.LUT P0, RZ, R0, 0x3, R75, 0x48, !PT ;  /* 0x0000000300ff7812 */ /* 0x000ff6000780484b */
[----:B------:R-:W-:Y:S02]  /*7b40*/  @!UPT UIADD3 URZ, UPT, UPT, URZ, URZ, URZ ;  /* 0x000000fffffff290 */ /* 0x000fe4000fffe0ff */
[----:B------:R-:W-:Y:S05]  /*7b50*/  @!P0 BRA `(.L_x_129) ;  /* 0x0000000000408947 */ /* 0x000fea0003800000 */
[----:B------:R-:W2:Y:S01]  /*7b60*/  LDCU.64 UR8, c[0x4][0x78] ;  /* 0x01000f00ff0877ac */ /* 0x000ea20008000a00 */
[----:B------:R-:W-:Y:S01]  /*7b70*/  MOV R3, 0x0 ;  /* 0x0000000000037802 */ /* 0x000fe20000000f00 */
[----:B------:R-:W-:Y:S02]  /*7b80*/  HFMA2 R12, -RZ, RZ, 0, 5.9604644775390625e-08 ;  /* 0x00000001ff0c7431 */ /* 0x000fe400000001ff */
[----:B------:R-:W-:Y:S02]  /*7b90*/  IMAD.MOV.U32 R8, RZ, RZ, 0x192 ;  /* 0x00000192ff087424 */ /* 0x000fe400078e00ff */
[----:B------:R-:W-:Y:S01]  /*7ba0*/  IMAD.MOV.U32 R13, RZ, RZ, RZ ;  /* 0x000000ffff0d7224 */ /* 0x000fe200078e00ff */
[----:B------:R-:W3:Y:S01]  /*7bb0*/  LDCU.64 UR6, c[0x4][0x80] ;  /* 0x01001000ff0677ac */ /* 0x000ee20008000a00 */
[----:B------:R-:W1:Y:S01]  /*7bc0*/  LDC.64 R2, c[0x4][R3] ;  /* 0x0100000003027b82 */ /* 0x000e620000000a00 */
[----:B------:R-:W5:Y:S01]  /*7bd0*/  LDCU.64 UR4, c[0x4][0x18] ;  /* 0x01000300ff0477ac */ /* 0x000f620008000a00 */
[----:B--2---:R-:W-:Y:S01]  /*7be0*/  MOV R5, UR9 ;  /* 0x0000000900057c02 */ /* 0x004fe20008000f00 */
[----:B------:R-:W-:Y:S01]  /*7bf0*/  IMAD.U32 R4, RZ, RZ, UR8 ;  /* 0x00000008ff047e24 */ /* 0x000fe2000f8e00ff */
[----:B---3--:R-:W-:Y:S01]  /*7c00*/  MOV R7, UR7 ;  /* 0x0000000700077c02 */ /* 0x008fe20008000f00 */
[----:B------:R-:W-:Y:S01]  /*7c10*/  IMAD.U32 R6, RZ, RZ, UR6 ;  /* 0x00000006ff067e24 */ /* 0x000fe2000f8e00ff */
[----:B-----5:R-:W-:Y:S01]  /*7c20*/  MOV R11, UR5 ;  /* 0x00000005000b7c02 */ /* 0x020fe20008000f00 */
[----:B------:R-:W-:Y:S02]  /*7c30*/  IMAD.U32 R10, RZ, RZ, UR4 ;  /* 0x00000004ff0a7e24 */ /* 0x000fe4000f8e00ff */
[----:B------:R-:W-:Y:S07]  /*7c40*/  LEPC R20, `(.L_x_129) ;  /* 0x000000001014794e */ /* 0x000fee0000000000 */
[----:B-1--4-:R-:W-:Y:S05]  /*7c50*/  CALL.ABS.NOINC R2 ;  /* 0x0000000002007343 */ /* 0x012fea0003c00000 */
.L_x_129:
[C---:B------:R-:W-:Y:S01]  /*7c60*/  SHF.L.U32 R2, R48.reuse, 0x10, RZ ;  /* 0x0000001030027819 */ /* 0x040fe200000006ff */
[----:B------:R-:W-:Y:S05]  /*7c70*/  WARPSYNC.ALL ;  /* 0x0000000000007948 */ /* 0x000fea0003800000 */
[----:B------:R-:W-:Y:S01]  /*7c80*/  R2UR UR4, R39 ;  /* 0x00000000270472ca */ /* 0x000fe200000e0000 */
[----:B------:R-:W-:Y:S01]  /*7c90*/  BSSY.RECONVERGENT B0, `(.L_x_130) ;  /* 0x0000099000007945 */ /* 0x000fe20003800200 */
[C---:B------:R-:W-:Y:S02]  /*7ca0*/  PRMT R3, R48.reuse, 0x8880, RZ ;  /* 0x0000888030037816 */ /* 0x040fe400000000ff */
[----:B------:R-:W-:Y:S02]  /*7cb0*/  SHF.L.U32 R41, R48, 0x8, RZ ;  /* 0x0000000830297819 */ /* 0x000fe400000006ff */
[C---:B------:R-:W-:Y:S02]  /*7cc0*/  SHF.L.U32 R42, R49.reuse, 0x10, RZ ;  /* 0x00000010312a7819 */ /* 0x040fe400000006ff */
[----:B------:R-:W-:Y:S02]  /*7cd0*/  SHF.L.U32 R43, R49, 0x8, RZ ;  /* 0x00000008312b7819 */ /* 0x000fe400000006ff */
[----:B------:R-:W-:Y:S02]  /*7ce0*/  SHF.R.S32.HI R42, RZ, 0x18, R42 ;  /* 0x00000018ff2a7819 */ /* 0x000fe4000001142a */
[----:B------:R-:W-:Y:S01]  /*7cf0*/  SHF.R.S32.HI R43, RZ, 0x18, R43 ;  /* 0x00000018ff2b7819 */ /* 0x000fe2000001142b */
[----:B-1----:R-:W-:Y:S01]  /*7d00*/  LDTM.16dp32bit_t0_t15.x32 R4, tmem[UR4+0x40] ;  /* 0x00004004000479ee */ /* 0x002fe20008a80000 */
[----:B------:R-:W1:Y:S01]  /*7d10*/  LDTM.16dp32bit_t16_t31.x32 R4, tmem[UR4+0x60] ;  /* 0x00006004000479ee */ /* 0x000e620008aa0000 */
[----:B------:R-:W-:Y:S02]  /*7d20*/  ISETP.NE.AND P0, PT, R87, RZ, PT ;  /* 0x000000ff5700720c */ /* 0x000fe40003f05270 */
        /* <DEDUP_REMOVED lines=16> */
[----:B------:R-:W-:Y:S01]  /*7e30*/  IMAD R5, R38, R9, RZ ;  /* 0x0000000926057224 */ /* 0x000fe200078e02ff */
[----:B------:R-:W-:Y:S01]  /*7e40*/  PRMT R7, R50, 0x8880, RZ ;  /* 0x0000888032077816 */ /* 0x000fe200000000ff */
[----:B------:R-:W-:Y:S01]  /*7e50*/  IMAD R12, R38, R16, RZ ;  /* 0x00000010260c7224 */ /* 0x000fe200078e02ff */
[----:B------:R-:W-:Y:S01]  /*7e60*/  I2IP.S8.S32.SAT R56, R2, R0, R56 ;  /* 0x0000000002387239 */ /* 0x000fe20000001438 */
[C---:B------:R-:W-:Y:S01]  /*7e70*/  IMAD R9, R38.reuse, R13, RZ ;  /* 0x0000000d26097224 */ /* 0x040fe200078e02ff */
[----:B------:R-:W-:Y:S01]  /*7e80*/  SHF.R.S32.HI R3, RZ, 0x18, R49 ;  /* 0x00000018ff037819 */ /* 0x000fe20000011431 */
[----:B------:R-:W-:Y:S01]  /*7e90*/  IMAD R16, R38, R20, RZ ;  /* 0x0000001426107224 */ /* 0x000fe200078e02ff */
[----:B----4-:R-:W-:Y:S01]  /*7ea0*/  SHF.L.U32 R0, R44, 0x10, RZ ;  /* 0x000000102c007819 */ /* 0x010fe200000006ff */
[----:B------:R-:W-:Y:S01]  /*7eb0*/  IMAD R13, R38, R17, RZ ;  /* 0x00000011260d7224 */ /* 0x000fe200078e02ff */
[----:B------:R-:W-:Y:S01]  /*7ec0*/  SHF.L.U32 R2, R44, 0x8, RZ ;  /* 0x000000082c027819 */ /* 0x000fe200000006ff */
[C---:B------:R-:W-:Y:S01]  /*7ed0*/  IMAD R20, R38.reuse, R24, RZ ;  /* 0x0000001826147224 */ /* 0x040fe200078e02ff */
[----:B------:R-:W-:Y:S01]  /*7ee0*/  SHF.R.S32.HI R0, RZ, 0x18, R0 ;  /* 0x00000018ff007819 */ /* 0x000fe20000011400 */
[C---:B------:R-:W-:Y:S01]  /*7ef0*/  IMAD R17, R38.reuse, R21, RZ ;  /* 0x0000001526117224 */ /* 0x040fe200078e02ff */
[----:B------:R-:W-:Y:S01]  /*7f00*/  SHF.R.S32.HI R2, RZ, 0x18, R2 ;  /* 0x00000018ff027819 */ /* 0x000fe20000011402 */
[C---:B------:R-:W-:Y:S02]  /*7f10*/  IMAD R24, R38.reuse, R28, RZ ;  /* 0x0000001c26187224 */ /* 0x040fe400078e02ff */
[C---:B------:R-:W-:Y:S02]  /*7f20*/  IMAD R6, R38.reuse, R10, RZ ;  /* 0x0000000a26067224 */ /* 0x040fe400078e02ff */
[C---:B------:R-:W-:Y:S02]  /*7f30*/  IMAD R21, R38.reuse, R25, RZ ;  /* 0x0000001926157224 */ /* 0x040fe400078e02ff */
[----:B------:R-:W-:Y:S01]  /*7f40*/  IMAD R28, R38, R32, RZ ;  /* 0x00000020261c7224 */ /* 0x000fe200078e02ff */
[----:B------:R-:W-:Y:S01]  /*7f50*/  SHF.L.U32 R32, R50, 0x10, RZ ;  /* 0x0000001032207819 */ /* 0x000fe200000006ff */
[-C--:B------:R-:W-:Y:S02]  /*7f60*/  IMAD R4, R41, R40.reuse, R4 ;  /* 0x0000002829047224 */ /* 0x080fe400078e0204 */
[----:B------:R-:W-:Y:S01]  /*7f70*/  IMAD R25, R38, R29, RZ ;  /* 0x0000001d26197224 */ /* 0x000fe200078e02ff */
[----:B------:R-:W-:Y:S01]  /*7f80*/  SHF.R.S32.HI R32, RZ, 0x18, R32 ;  /* 0x00000018ff207819 */ /* 0x000fe20000011420 */
[----:B------:R-:W-:Y:S02]  /*7f90*/  IMAD R5, R42, R40, R5 ;  /* 0x000000282a057224 */ /* 0x000fe400078e0205 */
[----:B------:R-:W-:Y:S01]  /*7fa0*/  IMAD R29, R38, R33, RZ ;  /* 0x00000021261d7224 */ /* 0x000fe200078e02ff */
[----:B------:R-:W-:Y:S01]  /*7fb0*/  SHF.L.U32 R33, R50, 0x8, RZ ;  /* 0x0000000832217819 */ /* 0x000fe200000006ff */
[C---:B------:R-:W-:Y:S02]  /*7fc0*/  IMAD R11, R38.reuse, R11, RZ ;  /* 0x0000000b260b7224 */ /* 0x040fe400078e02ff */
[C---:B------:R-:W-:Y:S01]  /*7fd0*/  IMAD R10, R38.reuse, R14, RZ ;  /* 0x0000000e260a7224 */ /* 0x040fe200078e02ff */
[----:B------:R-:W-:Y:S01]  /*7fe0*/  SHF.R.S32.HI R33, RZ, 0x18, R33 ;  /* 0x00000018ff217819 */ /* 0x000fe20000011421 */
[----:B------:R-:W-:Y:S02]  /*7ff0*/  IMAD R6, R43, R40, R6 ;  /* 0x000000282b067224 */ /* 0x000fe400078e0206 */
[C---:B------:R-:W-:Y:S02]  /*8000*/  IMAD R14, R38.reuse, R18, RZ ;  /* 0x00000012260e7224 */ /* 0x040fe400078e02ff */
[C---:B------:R-:W-:Y:S02]  /*8010*/  IMAD R18, R38.reuse, R22, RZ ;  /* 0x0000001626127224 */ /* 0x040fe400078e02ff */
[----:B------:R-:W-:Y:S01]  /*8020*/  IMAD R11, R3, R40, R11 ;  /* 0x00000028030b7224 */ /* 0x000fe200078e020b */
[----:B------:R-:W-:Y:S01]  /*8030*/  PRMT R3, R51, 0x8880, RZ ;  /* 0x0000888033037816 */ /* 0x000fe200000000ff */
[C---:B------:R-:W-:Y:S02]  /*8040*/  IMAD R22, R38.reuse, R26, RZ ;  /* 0x0000001a26167224 */ /* 0x040fe400078e02ff */
[C---:B------:R-:W-:Y:S01]  /*8050*/  IMAD R26, R38.reuse, R30, RZ ;  /* 0x0000001e261a7224 */ /* 0x040fe200078e02ff */
[----:B------:R-:W-:Y:S01]  /*8060*/  I2IP.S8.S32.SAT R11, R11, R6, RZ ;  /* 0x000000060b0b7239 */ /* 0x000fe200000014ff */
[----:B------:R-:W-:Y:S01]  /*8070*/  IMAD R8, R7, R40, R8 ;  /* 0x0000002807087224 */ /* 0x000fe200078e0208 */
[----:B------:R-:W-:Y:S01]  /*8080*/  SHF.L.U32 R6, R51, 0x10, RZ ;  /* 0x0000001033067819 */ /* 0x000fe200000006ff */
[----:B------:R-:W-:Y:S01]  /*8090*/  IMAD R30, R38, R34, RZ ;  /* 0x00000022261e7224 */ /* 0x000fe200078e02ff */
[----:B------:R-:W-:Y:S01]  /*80a0*/  SHF.R.S32.HI R34, RZ, 0x18, R50 ;  /* 0x00000018ff227819 */ /* 0x000fe20000011432 */
[----:B------:R-:W-:Y:S01]  /*80b0*/  IMAD R9, R32, R40, R9 ;  /* 0x0000002820097224 */ /* 0x000fe200078e0209 */
[----:B------:R-:W-:Y:S01]  /*80c0*/  SHF.R.S32.HI R6, RZ, 0x18, R6 ;  /* 0x00000018ff067819 */ /* 0x000fe20000011406 */
[----:B------:R-:W-:Y:S01]  /*80d0*/  IMAD R15, R38, R15, RZ ;  /* 0x0000000f260f7224 */ /* 0x000fe200078e02ff */
[----:B------:R-:W-:Y:S01]  /*80e0*/  I2IP.S8.S32.SAT R57, R5, R4, R11 ;  /* 0x0000000405397239 */ /* 0x000fe2000000140b */
[-C--:B------:R-:W-:Y:S01]  /*80f0*/  IMAD R10, R33, R40.reuse, R10 ;  /* 0x00000028210a7224 */ /* 0x080fe200078e020a */
[----:B------:R-:W-:Y:S01]  /*8100*/  SHF.L.U32 R5, R45, 0x10, RZ ;  /* 0x000000102d057819 */ /* 0x000fe200000006ff */
[----:B------:R-:W-:Y:S01]  /*8110*/  IMAD.SHL.U32 R7, R51, 0x100, RZ ;  /* 0x0000010033077824 */ /* 0x000fe200078e00ff */
[----:B------:R-:W-:Y:S01]  /*8120*/  PRMT R4, R45, 0x8880, RZ ;  /* 0x000088802d047816 */ /* 0x000fe200000000ff */
[-C--:B------:R-:W-:Y:S01]  /*8130*/  IMAD R15, R34, R40.reuse, R15 ;  /* 0x00000028220f7224 */ /* 0x080fe200078e020f */
[----:B------:R-:W-:Y:S01]  /*8140*/  SHF.R.S32.HI R5, RZ, 0x18, R5 ;  /* 0x00000018ff057819 */ /* 0x000fe20000011405 */
[-C--:B------:R-:W-:Y:S01]  /*8150*/  IMAD R12, R3, R40.reuse, R12 ;  /* 0x00000028030c7224 */ /* 0x080fe200078e020c */
[----:B------:R-:W-:Y:S01]  /*8160*/  SHF.R.S32.HI R7, RZ, 0x18, R7 ;  /* 0x00000018ff077819 */ /* 0x000fe20000011407 */
[----:B------:R-:W-:Y:S01]  /*8170*/  IMAD R13, R6, R40, R13 ;  /* 0x00000028060d7224 */ /* 0x000fe200078e020d */
[----:B------:R-:W-:Y:S01]  /*8180*/  I2IP.S8.S32.SAT R15, R15, R10, RZ ;  /* 0x0000000a0f0f7239 */ /* 0x000fe200000014ff */
[----:B------:R-:W-:Y:S01]  /*8190*/  IMAD R19, R38, R19, RZ ;  /* 0x0000001326137224 */ /* 0x000fe200078e02ff */
[----:B------:R-:W-:Y:S01]  /*81a0*/  SHF.R.S32.HI R10, RZ, 0x18, R51 ;  /* 0x00000018ff0a7819 */ /* 0x000fe20000011433 */
[----:B------:R-:W-:Y:S01]  /*81b0*/  IMAD R14, R7, R40, R14 ;  /* 0x00000028070e7224 */ /* 0x000fe200078e020e */
[----:B------:R-:W-:Y:S01]  /*81c0*/  PRMT R3, R44, 0x8880, RZ ;  /* 0x000088802c037816 */ /* 0x000fe200000000ff */
[----:B------:R-:W-:Y:S01]  /*81d0*/  IMAD R23, R38, R23, RZ ;  /* 0x0000001726177224 */ /* 0x000fe200078e02ff */
[----:B------:R-:W-:Y:S01]  /*81e0*/  I2IP.S8.S32.SAT R58, R9, R8, R15 ;  /* 0x00000008093a7239 */ /* 0x000fe2000000140f */
[-C--:B------:R-:W-:Y:S02]  /*81f0*/  IMAD R19, R10, R40.reuse, R19 ;  /* 0x000000280a137224 */ /* 0x080fe400078e0213 */
[-C--:B------:R-:W-:Y:S01]  /*8200*/  IMAD R16, R3, R40.reuse, R16 ;  /* 0x0000002803107224 */ /* 0x080fe200078e0210 */
[----:B------:R-:W-:Y:S01]  /*8210*/  SHF.R.S32.HI R3, RZ, 0x18, R44 ;  /* 0x00000018ff037819 */ /* 0x000fe2000001142c */
[----:B------:R-:W-:Y:S01]  /*8220*/  IMAD R17, R0, R40, R17 ;  /* 0x0000002800117224 */ /* 0x000fe200078e0211 */
[----:B------:R-:W-:Y:S01]  /*8230*/  I2IP.S8.S32.SAT R14, R19, R14, RZ ;  /* 0x0000000e130e7239 */ /* 0x000fe200000014ff */
[----:B------:R-:W-:Y:S02]  /*8240*/  IMAD.SHL.U32 R0, R45, 0x100, RZ ;  /* 0x000001002d007824 */ /* 0x000fe400078e00ff */
[-C--:B------:R-:W-:Y:S01]  /*8250*/  IMAD R18, R2, R40.reuse, R18 ;  /* 0x0000002802127224 */ /* 0x080fe200078e0212 */
[----:B------:R-:W-:Y:S01]  /*8260*/  SHF.R.S32.HI R2, RZ, 0x18, R45 ;  /* 0x00000018ff027819 */ /* 0x000fe2000001142d */
[-C--:B------:R-:W-:Y:S01]  /*8270*/  IMAD R23, R3, R40.reuse, R23 ;  /* 0x0000002803177224 */ /* 0x080fe200078e0217 */
[----:B------:R-:W-:Y:S01]  /*8280*/  SHF.R.S32.HI R0, RZ, 0x18, R0 ;  /* 0x00000018ff007819 */ /* 0x000fe20000011400 */
[-C--:B------:R-:W-:Y:S01]  /*8290*/  IMAD R20, R4, R40.reuse, R20 ;  /* 0x0000002804147224 */ /* 0x080fe200078e0214 */
[C---:B------:R-:W-:Y:S01]  /*82a0*/  SHF.L.U32 R4, R46.reuse, 0x10, RZ ;  /* 0x000000102e047819 */ /* 0x040fe200000006ff */
[-C--:B------:R-:W-:Y:S01]  /*82b0*/  IMAD R21, R5, R40.reuse, R21 ;  /* 0x0000002805157224 */ /* 0x080fe200078e0215 */
[----:B------:R-:W-:Y:S01]  /*82c0*/  PRMT R3, R46, 0x8880, RZ ;  /* 0x000088802e037816 */ /* 0x000fe200000000ff */
[----:B------:R-:W-:Y:S01]  /*82d0*/  IMAD R27, R38, R27, RZ ;  /* 0x0000001b261b7224 */ /* 0x000fe200078e02ff */
[----:B------:R-:W-:Y:S01]  /*82e0*/  SHF.L.U32 R5, R46, 0x8, RZ ;  /* 0x000000082e057819 */ /* 0x000fe200000006ff */
[-C--:B------:R-:W-:Y:S01]  /*82f0*/  IMAD R22, R0, R40.reuse, R22 ;  /* 0x0000002800167224 */ /* 0x080fe200078e0216 */
[----:B------:R-:W-:Y:S01]  /*8300*/  SHF.R.S32.HI R4, RZ, 0x18, R4 ;  /* 0x00000018ff047819 */ /* 0x000fe20000011404 */
[-C--:B------:R-:W-:Y:S01]  /*8310*/  IMAD R27, R2, R40.reuse, R27 ;  /* 0x00000028021b7224 */ /* 0x080fe200078e021b */
[----:B------:R-:W-:Y:S01]  /*8320*/  SHF.R.S32.HI R5, RZ, 0x18, R5 ;  /* 0x00000018ff057819 */ /* 0x000fe20000011405 */
[-C--:B------:R-:W-:Y:S01]  /*8330*/  IMAD R24, R3, R40.reuse, R24 ;  /* 0x0000002803187224 */ /* 0x080fe200078e0218 */
[C---:B------:R-:W-:Y:S01]  /*8340*/  SHF.L.U32 R3, R47.reuse, 0x10, RZ ;  /* 0x000000102f037819 */ /* 0x040fe200000006ff */
[-C--:B------:R-:W-:Y:S01]  /*8350*/  IMAD R25, R4, R40.reuse, R25 ;  /* 0x0000002804197224 */ /* 0x080fe200078e0219 */
[----:B------:R-:W-:Y:S01]  /*8360*/  SHF.R.S32.HI R0, RZ, 0x18, R46 ;  /* 0x00000018ff007819 */ /* 0x000fe2000001142e */
[----:B------:R-:W-:Y:S01]  /*8370*/  IMAD R31, R38, R31, RZ ;  /* 0x0000001f261f7224 */ /* 0x000fe200078e02ff */
[----:B------:R-:W-:Y:S01]  /*8380*/  PRMT R2, R47, 0x8880, RZ ;  /* 0x000088802f027816 */ /* 0x000fe200000000ff */
[-C--:B------:R-:W-:Y:S01]  /*8390*/  IMAD R26, R5, R40.reuse, R26 ;  /* 0x00000028051a7224 */ /* 0x080fe200078e021a */
[----:B------:R-:W-:Y:S01]  /*83a0*/  SHF.L.U32 R4, R47, 0x8, RZ ;  /* 0x000000082f047819 */ /* 0x000fe200000006ff */
[-C--:B------:R-:W-:Y:S01]  /*83b0*/  IMAD R31, R0, R40.reuse, R31 ;  /* 0x00000028001f7224 */ /* 0x080fe200078e021f */
[----:B------:R-:W-:Y:S01]  /*83c0*/  SHF.R.S32.HI R3, RZ, 0x18, R3 ;  /* 0x00000018ff037819 */ /* 0x000fe20000011403 */
[-C--:B------:R-:W-:Y:S01]  /*83d0*/  IMAD R28, R2, R40.reuse, R28 ;  /* 0x00000028021c7224 */ /* 0x080fe200078e021c */
[----:B------:R-:W-:Y:S01]  /*83e0*/  SHF.R.S32.HI R4, RZ, 0x18, R4 ;  /* 0x00000018ff047819 */ /* 0x000fe20000011404 */
[----:B------:R-:W-:Y:S01]  /*83f0*/  IMAD R35, R38, R35, RZ ;  /* 0x0000002326237224 */ /* 0x000fe200078e02ff */
[----:B------:R-:W-:Y:S01]  /*8400*/  SHF.R.S32.HI R5, RZ, 0x18, R47 ;  /* 0x00000018ff057819 */ /* 0x000fe2000001142f */
[----:B------:R-:W-:Y:S01]  /*8410*/  IMAD R29, R3, R40, R29 ;  /* 0x00000028031d7224 */ /* 0x000fe200078e021d */
[----:B------:R-:W-:Y:S01]  /*8420*/  I2IP.S8.S32.SAT R59, R13, R12, R14 ;  /* 0x0000000c0d3b7239 */ /* 0x000fe2000000140e */
[----:B------:R-:W-:Y:S01]  /*8430*/  IMAD R30, R4, R40, R30 ;  /* 0x00000028041e7224 */ /* 0x000fe200078e021e */
[----:B------:R-:W-:Y:S01]  /*8440*/  I2IP.S8.S32.SAT R18, R23, R18, RZ ;  /* 0x0000001217127239 */ /* 0x000fe200000014ff */
[----:B------:R-:W-:Y:S01]  /*8450*/  IMAD R35, R5, R40, R35 ;  /* 0x0000002805237224 */ /* 0x000fe200078e0223 */
[----:B------:R-:W-:Y:S01]  /*8460*/  I2IP.S8.S32.SAT R22, R27, R22, RZ ;  /* 0x000000161b167239 */ /* 0x000fe200000014ff */
[----:B------:R1:W-:Y:S01]  /*8470*/  STS.128 [R69+UR44+0x5400], R56 ;  /* 0x0054003845007988 */ /* 0x0003e20008000c2c */
[----:B------:R-:W-:Y:S02]  /*8480*/  I2IP.S8.S32.SAT R26, R31, R26, RZ ;  /* 0x0000001a1f1a7239 */ /* 0x000fe400000014ff */
[----:B------:R-:W-:Y:S02]  /*8490*/  I2IP.S8.S32.SAT R19, R35, R30, RZ ;  /* 0x0000001e23137239 */ /* 0x000fe400000014ff */
[----:B------:R-:W-:Y:S02]  /*84a0*/  I2IP.S8.S32.SAT R16, R17, R16, R18 ;  /* 0x0000001011107239 */ /* 0x000fe40000001412 */
[----:B------:R-:W-:Y:S02]  /*84b0*/  I2IP.S8.S32.SAT R17, R21, R20, R22 ;  /* 0x0000001415117239 */ /* 0x000fe40000001416 */
        /* <DEDUP_REMOVED lines=13> */
[----:B------:R-:W-:Y:S02]  /*8590*/  UIADD3 UR4, UP0, UPT, UR62, 0x680, URZ ;  /* 0x000006803e047890 */ /* 0x000fe4000ff1e0ff */
[----:B------:R-:W-:Y:S02]  /*85a0*/  UIADD3 UR9, UPT, UPT, UR49, 0x40, URZ ;  /* 0x0000004031097890 */ /* 0x000fe4000fffe0ff */
[----:B------:R-:W-:Y:S02]  /*85b0*/  UIADD3 UR8, UPT, UPT, UR44, 0x5400, URZ ;  /* 0x000054002c087890 */ /* 0x000fe4000fffe0ff */
[----:B------:R-:W-:Y:S01]  /*85c0*/  UIADD3.X UR5, UPT, UPT, URZ, UR63, URZ, UP0, !UPT ;  /* 0x0000003fff057290 */ /* 0x000fe200087fe4ff */
[----:B------:R-:W-:Y:S01]  /*85d0*/  UMOV UR10, UR50 ;  /* 0x00000032000a7c82 */ /* 0x000fe20008000000 */
[----:B------:R-:W-:Y:S07]  /*85e0*/  UMOV UR11, UR36 ;  /* 0x00000024000b7c82 */ /* 0x000fee0008000000 */
[----:B------:R2:W-:Y:S01]  /*85f0*/  UTMASTG.3D [UR8], [UR4] ;  /* 0x00000008040073b5 */ /* 0x0005e20008010000 */
[----:B------:R0:W-:Y:S01]  /*8600*/  UTMACMDFLUSH ;  /* 0x00000000000079b7 */ /* 0x0001e20000000000 */
[----:B--2---:R-:W-:Y:S04]  /*8610*/  DEPBAR.LE SB0, 0x1 ;  /* 0x000080400000791a */ /* 0x004fe80000000000 */
.L_x_131:
[----:B------:R-:W-:Y:S05]  /*8620*/  BSYNC.RECONVERGENT B0 ;  /* 0x0000000000007941 */ /* 0x000fea0003800200 */
.L_x_130:
        /* <DEDUP_REMOVED lines=14> */
.L_x_135:
[----:B------:R-:W-:Y:S05]  /*8710*/  BSYNC B0 ;  /* 0x0000000000007941 */ /* 0x000fea0003800000 */
.L_x_134:
[----:B------:R-:W-:Y:S01]  /*8720*/  ISETP.NE.AND P0, PT, R54, RZ, PT ;  /* 0x000000ff3600720c */ /* 0x000fe20003f05270 */
[----:B------:R-:W-:Y:S11]  /*8730*/  VIADD R82, R82, 0x1 ;  /* 0x0000000152527836 */ /* 0x000ff60000000000 */
[----:B------:R-:W-:Y:S01]  /*8740*/  @!UPT UIADD3 URZ, UPT, UPT, URZ, URZ, URZ ;  /* 0x000000fffffff290 */ /* 0x000fe2000fffe0ff */
[----:B------:R3:W4:Y:S04]  /*8750*/  @P0 LDS.128 R44, [R2+0x410] ;  /* 0x00041000022c0984 */ /* 0x0007280000000c00 */
[----:B------:R1:W1:Y:S01]  /*8760*/  @P0 LDS.128 R48, [R3+0x400] ;  /* 0x0004000003300984 */ /* 0x0002620000000c00 */
        /* <DEDUP_REMOVED lines=8> */
[----:B---3--:R-:W-:Y:S02]  /*87f0*/  VIADD R2, R0, 0x160 ;  /* 0x0000016000027836 */ /* 0x008fe40000000000 */
[----:B--2---:R-:W-:Y:S05]  /*8800*/  IMAD.U32 R0, RZ, RZ, UR45 ;  /* 0x0000002dff007e24 */ /* 0x004fea000f8e00ff */
[----:B------:R-:W-:Y:S04]  /*8810*/  PRMT R0, R0, 0x654, R2 ;  /* 0x0000065400007816 */ /* 0x000fe80000000002 */
[----:B-----5:R2:W-:Y:S02]  /*8820*/  SYNCS.ARRIVE.TRANS64.RED.A1T0 RZ, [R0+URZ], RZ ;  /* 0x000000ff00ff79a7 */ /* 0x0205e400081004ff */
[----:B--2---:R-:W-:Y:S04]  /*8830*/  SEL R0, RZ, 0x1, P0 ;  /* 0x00000001ff007807 */ /* 0x004fe80000000000 */
[----:B-1--4-:R-:W-:Y:S02]  /*8840*/  LOP3.LUT R81, R81, R0, RZ, 0x3c, !PT ;  /* 0x0000000051517212 */ /* 0x012fe400078e3cff */
.L_x_133:
[----:B------:R-:W-:Y:S05]  /*8850*/  BSYNC B1 ;  /* 0x0000000000017941 */ /* 0x000fea0003800000 */
.L_x_132:
        /* <DEDUP_REMOVED lines=21> */
.L_x_137:
        /* <DEDUP_REMOVED lines=36> */
[----:B------:R-:W-:Y:S01]  /*8bf0*/  SHF.L.U32 R0, R44, 0x10, RZ ;  /* 0x000000102c007819 */ /* 0x000fe200000006ff */
        /* <DEDUP_REMOVED lines=110> */
[----:B------:R-:W-:Y:S02]  /*92e0*/  UIADD3 UR4, UPT, UPT, UR44, 0x4400, URZ ;  /* 0x000044002c047890 */ /* 0x000fe4000fffe0ff */
[----:B------:R-:W-:Y:S01]  /*92f0*/  UIADD3 UR9, UPT, UPT, UR49, 0x80, URZ ;  /* 0x0000008031097890 */ /* 0x000fe2000fffe0ff */
[----:B------:R-:W-:Y:S01]  /*9300*/  UMOV UR10, UR50 ;  /* 0x00000032000a7c82 */ /* 0x000fe20008000000 */
[----:B------:R-:W-:Y:S02]  /*9310*/  UMOV UR11, UR36 ;  /* 0x00000024000b7c82 */ /* 0x000fe40008000000 */
        /* <DEDUP_REMOVED lines=8> */
.L_x_139:
[----:B------:R-:W-:Y:S05]  /*93a0*/  BSYNC.RECONVERGENT B0 ;  /* 0x0000000000007941 */ /* 0x000fea0003800200 */
.L_x_138:
        /* <DEDUP_REMOVED lines=14> */
.L_x_143:
[----:B------:R-:W-:Y:S05]  /*9490*/  BSYNC B0 ;  /* 0x0000000000007941 */ /* 0x000fea0003800000 */
.L_x_142:
        /* <DEDUP_REMOVED lines=18> */
.L_x_141:
[----:B------:R-:W-:Y:S05]  /*95c0*/  BSYNC B1 ;  /* 0x0000000000017941 */ /* 0x000fea0003800000 */
.L_x_140:
        /* <DEDUP_REMOVED lines=21> */
.L_x_145:
[----:B------:R-:W-:Y:S01]  /*9720*/  ISETP.NE.AND P0, PT, R87, RZ, PT ;  /* 0x000000ff5700720c */ /* 0x000fe20003f05270 */
[----:B------:R-:W-:Y:S05]  /*9730*/  WARPSYNC.ALL ;  /* 0x0000000000007948 */ /* 0x000fea0003800000 */
[----:B------:R-:W-:Y:S01]  /*9740*/  IMAD.SHL.U32 R66, R49, 0x100, RZ ;  /* 0x0000010031427824 */ /* 0x000fe200078e00ff */
[----:B------:R-:W-:Y:S01]  /*9750*/  R2UR UR4, R39 ;  /* 0x00000000270472ca */ /* 0x000fe200000e0000 */
[----:B------:R-:W-:Y:S01]  /*9760*/  IMAD.SHL.U32 R60, R51, 0x100, RZ ;  /* 0x00000100333c7824 */ /* 0x000fe200078e00ff */
[C---:B------:R-:W-:Y:S01]  /*9770*/  SHF.L.U32 R2, R48.reuse, 0x10, RZ ;  /* 0x0000001030027819 */ /* 0x040fe200000006ff */
[----:B----4-:R-:W-:Y:S01]  /*9780*/  IMAD.SHL.U32 R54, R45, 0x100, RZ ;  /* 0x000001002d367824 */ /* 0x010fe200078e00ff */
[C---:B------:R-:W-:Y:S01]  /*9790*/  PRMT R0, R48.reuse, 0x8880, RZ ;  /* 0x0000888030007816 */ /* 0x040fe200000000ff */
[----:B------:R-:W-:Y:S01]  /*97a0*/  BSSY.RECONVERGENT B0, `(.L_x_146) ;  /* 0x000009e000007945 */ /* 0x000fe20003800200 */
[----:B------:R-:W-:Y:S02]  /*97b0*/  SHF.L.U32 R3, R48, 0x8, RZ ;  /* 0x0000000830037819 */ /* 0x000fe400000006ff */
[----:B------:R-:W-:Y:S02]  /*97c0*/  SHF.R.S32.HI R2, RZ, 0x18, R2 ;  /* 0x00000018ff027819 */ /* 0x000fe40000011402 */
[----:B------:R-:W-:Y:S02]  /*97d0*/  PRMT R68, R49, 0x8880, RZ ;  /* 0x0000888031447816 */ /* 0x000fe400000000ff */
[----:B------:R-:W-:Y:S01]  /*97e0*/  SHF.R.S32.HI R3, RZ, 0x18, R3 ;  /* 0x00000018ff037819 */ /* 0x000fe20000011403 */
[----:B-1----:R-:W-:Y:S01]  /*97f0*/  LDTM.16dp32bit_t0_t15.x32 R4, tmem[UR4+0xc0] ;  /* 0x0000c004000479ee */ /* 0x002fe20008a80000 */
[----:B------:R-:W1:Y:S01]  /*9800*/  LDTM.16dp32bit_t16_t31.x32 R4, tmem[UR4+0xe0] ;  /* 0x0000e004000479ee */ /* 0x000e620008aa0000 */
[----:B------:R-:W-:Y:S01]  /*9810*/  NOP ;  /* 0x0000000000007918 */ /* 0x000fe20000000000 */
[----:B------:R-:W-:Y:S02]  /*9820*/  SHF.L.U32 R63, R50, 0x8, RZ ;  /* 0x00000008323f7819 */ /* 0x000fe400000006ff */
[C---:B------:R-:W-:Y:S02]  /*9830*/  PRMT R62, R51.reuse, 0x8880, RZ ;  /* 0x00008880333e7816 */ /* 0x040fe400000000ff */
[----:B------:R-:W-:Y:S02]  /*9840*/  SHF.L.U32 R61, R51, 0x10, RZ ;  /* 0x00000010333d7819 */ /* 0x000fe400000006ff */
[----:B------:R-:W-:Y:S02]  /*9850*/  R2UR UR5, R52 ;  /* 0x00000000340572ca */ /* 0x000fe400000e0000 */
[----:B------:R-:W-:Y:S01]  /*9860*/  SHF.R.S32.HI R39, RZ, 0x18, R48 ;  /* 0x00000018ff277819 */ /* 0x000fe20000011430 */
[----:B------:R-:W-:Y:S01]  /*9870*/  IMAD.SHL.U32 R48, R47, 0x100, RZ ;  /* 0x000001002f307824 */ /* 0x000fe200078e00ff */
[----:B------:R-:W-:Y:S02]  /*9880*/  SHF.L.U32 R67, R49, 0x10, RZ ;  /* 0x0000001031437819 */ /* 0x000fe400000006ff */
[C---:B------:R-:W-:Y:S02]  /*9890*/  PRMT R65, R50.reuse, 0x8880, RZ ;  /* 0x0000888032417816 */ /* 0x040fe400000000ff */
[----:B------:R-:W-:Y:S02]  /*98a0*/  SHF.R.S32.HI R41, RZ, 0x18, R49 ;  /* 0x00000018ff297819 */ /* 0x000fe40000011431 */
[----:B------:R-:W-:Y:S02]  /*98b0*/  SHF.L.U32 R64, R50, 0x10, RZ ;  /* 0x0000001032407819 */ /* 0x000fe400000006ff */
[----:B------:R-:W-:Y:S01]  /*98c0*/  SHF.R.S32.HI R42, RZ, 0x18, R50 ;  /* 0x00000018ff2a7819 */ /* 0x000fe20000011432 */
[----:B------:R-:W-:Y:S01]  /*98d0*/  UIADD3 UR4, UPT, UPT, UR5, 0x1d0, URZ ;  /* 0x000001d005047890 */ /* 0x000fe2000fffe0ff */
[----:B------:R-:W-:Y:S01]  /*98e0*/  PRMT R59, R44, 0x8880, RZ ;  /* 0x000088802c3b7816 */ /* 0x000fe200000000ff */
[C---:B-1----:R-:W-:Y:S02]  /*98f0*/  IMAD R4, R38.reuse, R4, RZ ;  /* 0x0000000426047224 */ /* 0x042fe400078e02ff */
[----:B------:R-:W-:Y:S01]  /*9900*/  UPRMT UR4, UR45, 0x654, UR4 ;  /* 0x000006542d047896 */ /* 0x000fe20008000004 */
[C---:B------:R-:W-:Y:S01]  /*9910*/  IMAD R5, R38.reuse, R5, RZ ;  /* 0x0000000526057224 */ /* 0x040fe200078e02ff */
[----:B------:R-:W-:Y:S01]  /*9920*/  SHF.R.S32.HI R43, RZ, 0x18, R51 ;  /* 0x00000018ff2b7819 */ /* 0x000fe20000011433 */
[----:B------:R-:W-:Y:S01]  /*9930*/  IMAD R6, R38, R6, RZ ;  /* 0x0000000626067224 */ /* 0x000fe200078e02ff */
[----:B------:R-:W-:Y:S01]  /*9940*/  SHF.L.U32 R51, R46, 0x8, RZ ;  /* 0x000000082e337819 */ /* 0x000fe200000006ff */
[----:B------:R-:W-:Y:S01]  /*9950*/  IMAD R4, R0, R40, R4 ;  /* 0x0000002800047224 */ /* 0x000fe200078e0204 */
[----:B------:R-:W-:Y:S01]  /*9960*/  MOV R0, R68 ;  /* 0x0000004400007202 */ /* 0x000fe20000000f00 */
[----:B------:R-:W-:Y:S01]  /*9970*/  IMAD R7, R38, R7, RZ ;  /* 0x0000000726077224 */ /* 0x000fe200078e02ff */
[----:B------:R-:W-:Y:S01]  /*9980*/  SHF.L.U32 R58, R44, 0x10, RZ ;  /* 0x000000102c3a7819 */ /* 0x000fe200000006ff */
[-C--:B------:R-:W-:Y:S01]  /*9990*/  IMAD R5, R2, R40.reuse, R5 ;  /* 0x0000002802057224 */ /* 0x080fe200078e0205 */
[----:B------:R-:W-:Y:S01]  /*99a0*/  SYNCS.ARRIVE.TRANS64.RED.A1T0 RZ, [UR4], RZ ;  /* 0x000000ffffff79a7 */ /* 0x000fe20008100404 */
[----:B------:R-:W-:Y:S01]  /*99b0*/  IMAD R6, R3, R40, R6 ;  /* 0x0000002803067224 */ /* 0x000fe200078e0206 */
[----:B------:R-:W-:Y:S01]  /*99c0*/  SHF.R.S32.HI R2, RZ, 0x18, R67 ;  /* 0x00000018ff027819 */ /* 0x000fe20000011443 */
[C---:B------:R-:W-:Y:S01]  /*99d0*/  IMAD R8, R38.reuse, R8, RZ ;  /* 0x0000000826087224 */ /* 0x040fe200078e02ff */
[----:B------:R-:W-:Y:S01]  /*99e0*/  SHF.R.S32.HI R3, RZ, 0x18, R66 ;  /* 0x00000018ff037819 */ /* 0x000fe20000011442 */
[-C--:B------:R-:W-:Y:S01]  /*99f0*/  IMAD R7, R39, R40.reuse, R7 ;  /* 0x0000002827077224 */ /* 0x080fe200078e0207 */
[----:B------:R-:W-:Y:S01]  /*9a00*/  MOV R39, R65 ;  /* 0x0000004100277202 */ /* 0x000fe20000000f00 */
[----:B------:R-:W-:Y:S01]  /*9a10*/  IMAD R9, R38, R9, RZ ;  /* 0x0000000926097224 */ /* 0x000fe200078e02ff */
[C---:B------:R-:W-:Y:S01]  /*9a20*/  PRMT R56, R45.reuse, 0x8880, RZ ;  /* 0x000088802d387816 */ /* 0x040fe200000000ff */
[----:B------:R-:W-:Y:S01]  /*9a30*/  IMAD R8, R0, R40, R8 ;  /* 0x0000002800087224 */ /* 0x000fe200078e0208 */
[----:B------:R-:W-:Y:S01]  /*9a40*/  SHF.L.U32 R55, R45, 0x10, RZ ;  /* 0x000000102d377819 */ /* 0x000fe200000006ff */
[----:B------:R-:W-:Y:S01]  /*9a50*/  IMAD R10, R38, R10, RZ ;  /* 0x0000000a260a7224 */ /* 0x000fe200078e02ff */
[----:B------:R-:W-:Y:S01]  /*9a60*/  PRMT R53, R46, 0x8880, RZ ;  /* 0x000088802e357816 */ /* 0x000fe200000000ff */
[----:B------:R-:W-:Y:S01]  /*9a70*/  IMAD R9, R2, R40, R9 ;  /* 0x0000002802097224 */ /* 0x000fe200078e0209 */
[----:B------:R-:W-:Y:S01]  /*9a80*/  SHF.R.S32.HI R45, RZ, 0x18, R45 ;  /* 0x00000018ff2d7819 */ /* 0x000fe2000001142d */
[----:B------:R-:W-:Y:S01]  /*9a90*/  IMAD R0, R38, R20, RZ ;  /* 0x0000001426007224 */ /* 0x000fe200078e02ff */
[----:B------:R-:W-:Y:S01]  /*9aa0*/  SHF.L.U32 R52, R46, 0x10, RZ ;  /* 0x000000102e347819 */ /* 0x000fe200000006ff */
[C---:B------:R-:W-:Y:S01]  /*9ab0*/  IMAD R11, R38.reuse, R11, RZ ;  /* 0x0000000b260b7224 */ /* 0x040fe200078e02ff */
[C---:B------:R-:W-:Y:S01]  /*9ac0*/  PRMT R50, R47.reuse, 0x8880, RZ ;  /* 0x000088802f327816 */ /* 0x040fe200000000ff */
[C---:B------:R-:W-:Y:S01]  /*9ad0*/  IMAD R2, R38.reuse, R21, RZ ;  /* 0x0000001526027224 */ /* 0x040fe200078e02ff */
[----:B------:R-:W-:Y:S01]  /*9ae0*/  SHF.R.S32.HI R46, RZ, 0x18, R46 ;  /* 0x00000018ff2e7819 */ /* 0x000fe2000001142e */
[C---:B------:R-:W-:Y:S01]  /*9af0*/  IMAD R20, R38.reuse, R24, RZ ;  /* 0x0000001826147224 */ /* 0x040fe200078e02ff */
[----:B------:R-:W-:Y:S01]  /*9b00*/  SHF.L.U32 R49, R47, 0x10, RZ ;  /* 0x000000102f317819 */ /* 0x000fe200000006ff */
[C---:B------:R-:W-:Y:S01]  /*9b10*/  IMAD R21, R38.reuse, R25, RZ ;  /* 0x0000001926157224 */ /* 0x040fe200078e02ff */
[----:B------:R-:W-:Y:S01]  /*9b20*/  SHF.R.S32.HI R47, RZ, 0x18, R47 ;  /* 0x00000018ff2f7819 */ /* 0x000fe2000001142f */
[----:B------:R-:W-:Y:S01]  /*9b30*/  IMAD R24, R38, R28, RZ ;  /* 0x0000001c26187224 */ /* 0x000fe200078e02ff */
[----:B------:R-:W-:Y:S01]  /*9b40*/  SHF.L.U32 R57, R44, 0x8, RZ ;  /* 0x000000082c397819 */ /* 0x000fe200000006ff */
[----:B------:R-:W-:Y:S01]  /*9b50*/  IMAD R10, R3, R40, R10 ;  /* 0x00000028030a7224 */ /* 0x000fe200078e020a */
[----:B------:R-:W-:Y:S01]  /*9b60*/  SHF.R.S32.HI R44, RZ, 0x18, R44 ;  /* 0x00000018ff2c7819 */ /* 0x000fe2000001142c */
[----:B------:R-:W-:Y:S01]  /*9b70*/  IMAD R12, R38, R12, RZ ;  /* 0x0000000c260c7224 */ /* 0x000fe200078e02ff */
[----:B------:R-:W-:Y:S01]  /*9b80*/  IADD3 R36, PT, PT, R36, 0x1, RZ ;  /* 0x0000000124247810 */ /* 0x000fe20007ffe0ff */
[C---:B------:R-:W-:Y:S02]  /*9b90*/  IMAD R25, R38.reuse, R29, RZ ;  /* 0x0000001d26197224 */ /* 0x040fe400078e02ff */
[C---:B------:R-:W-:Y:S01]  /*9ba0*/  IMAD R28, R38.reuse, R32, RZ ;  /* 0x00000020261c7224 */ /* 0x040fe200078e02ff */
[----:B------:R-:W-:Y:S01]  /*9bb0*/  SHF.R.S32.HI R32, RZ, 0x18, R64 ;  /* 0x00000018ff207819 */ /* 0x000fe20000011440 */
[C---:B------:R-:W-:Y:S01]  /*9bc0*/  IMAD R29, R38.reuse, R33, RZ ;  /* 0x00000021261d7224 */ /* 0x040fe200078e02ff */
[----:B------:R-:W-:Y:S01]  /*9bd0*/  I2IP.S8.S32.SAT R33, R7, R6, RZ ;  /* 0x0000000607217239 */ /* 0x000fe200000014ff */
[----:B------:R-:W-:Y:S01]  /*9be0*/  IMAD R11, R41, R40, R11 ;  /* 0x00000028290b7224 */ /* 0x000fe200078e020b */
[----:B------:R-:W-:Y:S01]  /*9bf0*/  SHF.R.S32.HI R6, RZ, 0x18, R63 ;  /* 0x00000018ff067819 */ /* 0x000fe2000001143f */
[C---:B------:R-:W-:Y:S01]  /*9c00*/  IMAD R13, R38.reuse, R13, RZ ;  /* 0x0000000d260d7224 */ /* 0x040fe200078e02ff */
[----:B------:R-:W-:Y:S01]  /*9c10*/  MOV R7, R62 ;  /* 0x0000003e00077202 */ /* 0x000fe20000000f00 */
[C---:B------:R-:W-:Y:S02]  /*9c20*/  IMAD R14, R38.reuse, R14, RZ ;  /* 0x0000000e260e7224 */ /* 0x040fe400078e02ff */
[C---:B------:R-:W-:Y:S02]  /*9c30*/  IMAD R3, R38.reuse, R22, RZ ;  /* 0x0000001626037224 */ /* 0x040fe400078e02ff */
[----:B------:R-:W-:Y:S02]  /*9c40*/  IMAD R12, R39, R40, R12 ;  /* 0x00000028270c7224 */ /* 0x000fe400078e020c */
[C---:B------:R-:W-:Y:S02]  /*9c50*/  IMAD R22, R38.reuse, R26, RZ ;  /* 0x0000001a26167224 */ /* 0x040fe400078e02ff */
[C---:B------:R-:W-:Y:S02]  /*9c60*/  IMAD R15, R38.reuse, R15, RZ ;  /* 0x0000000f260f7224 */ /* 0x040fe400078e02ff */
[----:B------:R-:W-:Y:S02]  /*9c70*/  IMAD R26, R38, R30, RZ ;  /* 0x0000001e261a7224 */ /* 0x000fe400078e02ff */
[----:B------:R-:W-:Y:S02]  /*9c80*/  IMAD R13, R32, R40, R13 ;  /* 0x00000028200d7224 */ /* 0x000fe400078e020d */
[C---:B------:R-:W-:Y:S01]  /*9c90*/  IMAD R30, R38.reuse, R34, RZ ;  /* 0x00000022261e7224 */ /* 0x040fe200078e02ff */
[----:B------:R-:W-:Y:S01]  /*9ca0*/  I2IP.S8.S32.SAT R34, R11, R10, RZ ;  /* 0x0000000a0b227239 */ /* 0x000fe200000014ff */
[----:B------:R-:W-:Y:S01]  /*9cb0*/  IMAD R16, R38, R16, RZ ;  /* 0x0000001026107224 */ /* 0x000fe200078e02ff */
[----:B------:R-:W-:Y:S01]  /*9cc0*/  SHF.R.S32.HI R10, RZ, 0x18, R61 ;  /* 0x00000018ff0a7819 */ /* 0x000fe2000001143d */
[----:B------:R-:W-:Y:S01]  /*9cd0*/  IMAD R14, R6, R40, R14 ;  /* 0x00000028060e7224 */ /* 0x000fe200078e020e */
[----:B------:R-:W-:Y:S01]  /*9ce0*/  I2IP.S8.S32.SAT R61, R9, R8, R34 ;  /* 0x00000008093d7239 */ /* 0x000fe20000001422 */
[----:B------:R-:W-:Y:S01]  /*9cf0*/  IMAD R17, R38, R17, RZ ;  /* 0x0000001126117224 */ /* 0x000fe200078e02ff */
[----:B------:R-:W-:Y:S01]  /*9d00*/  SHF.R.S32.HI R11, RZ, 0x18, R60 ;  /* 0x00000018ff0b7819 */ /* 0x000fe2000001143c */
[----:B------:R-:W-:Y:S01]  /*9d10*/  IMAD R15, R42, R40, R15 ;  /* 0x000000282a0f7224 */ /* 0x000fe200078e020f */
[----:B------:R-:W-:Y:S01]  /*9d20*/  I2IP.S8.S32.SAT R60, R5, R4, R33 ;  /* 0x00000004053c7239 */ /* 0x000fe20000001421 */
[C---:B------:R-:W-:Y:S01]  /*9d30*/  IMAD R18, R38.reuse, R18, RZ ;  /* 0x0000001226127224 */ /* 0x040fe200078e02ff */
[----:B------:R-:W-:Y:S01]  /*9d40*/  SHF.R.S32.HI R5, RZ, 0x18, R58 ;  /* 0x00000018ff057819 */ /* 0x000fe2000001143a */
[----:B------:R-:W-:Y:S01]  /*9d50*/  IMAD R16, R7, R40, R16 ;  /* 0x0000002807107224 */ /* 0x000fe200078e0210 */
[----:B------:R-:W-:Y:S01]  /*9d60*/  I2IP.S8.S32.SAT R14, R15, R14, RZ ;  /* 0x0000000e0f0e7239 */ /* 0x000fe200000014ff */
[----:B------:R-:W-:Y:S01]  /*9d70*/  IMAD R19, R38, R19, RZ ;  /* 0x0000001326137224 */ /* 0x000fe200078e02ff */
[----:B------:R-:W-:Y:S01]  /*9d80*/  SHF.R.S32.HI R7, RZ, 0x18, R48 ;  /* 0x00000018ff077819 */ /* 0x000fe20000011430 */
[----:B------:R-:W-:Y:S01]  /*9d90*/  IMAD R17, R10, R40, R17 ;  /* 0x000000280a117224 */ /* 0x000fe200078e0211 */
[----:B------:R-:W-:Y:S01]  /*9da0*/  I2IP.S8.S32.SAT R62, R13, R12, R14 ;  /* 0x0000000c0d3e7239 */ /* 0x000fe2000000140e */
[-C--:B------:R-:W-:Y:S01]  /*9db0*/  IMAD R18, R11, R40.reuse, R18 ;  /* 0x000000280b127224 */ /* 0x080fe200078e0212 */
[----:B------:R-:W-:Y:S01]  /*9dc0*/  SHF.R.S32.HI R6, RZ, 0x18, R57 ;  /* 0x00000018ff067819 */ /* 0x000fe20000011439 */
[----:B------:R-:W-:Y:S02]  /*9dd0*/  IMAD.MOV.U32 R4, RZ, RZ, R59 ;  /* 0x000000ffff047224 */ /* 0x000fe400078e003b */
[-C--:B------:R-:W-:Y:S02]  /*9de0*/  IMAD R19, R43, R40.reuse, R19 ;  /* 0x000000282b137224 */ /* 0x080fe400078e0213 */
[----:B------:R-:W-:Y:S01]  /*9df0*/  IMAD R0, R4, R40, R0 ;  /* 0x0000002804007224 */ /* 0x000fe200078e0200 */
[----:B------:R-:W-:Y:S01]  /*9e00*/  MOV R4, R56 ;  /* 0x0000003800047202 */ /* 0x000fe20000000f00 */
[----:B------:R-:W-:Y:S01]  /*9e10*/  IMAD R23, R38, R23, RZ ;  /* 0x0000001726177224 */ /* 0x000fe200078e02ff */
[----:B------:R-:W-:Y:S01]  /*9e20*/  I2IP.S8.S32.SAT R18, R19, R18, RZ ;  /* 0x0000001213127239 */ /* 0x000fe200000014ff */
[-C--:B------:R-:W-:Y:S01]  /*9e30*/  IMAD R2, R5, R40.reuse, R2 ;  /* 0x0000002805027224 */ /* 0x080fe200078e0202 */
[----:B------:R-:W-:Y:S01]  /*9e40*/  SHF.R.S32.HI R5, RZ, 0x18, R55 ;  /* 0x00000018ff057819 */ /* 0x000fe20000011437 */
[----:B------:R-:W-:Y:S01]  /*9e50*/  IMAD R3, R6, R40, R3 ;  /* 0x0000002806037224 */ /* 0x000fe200078e0203 */
[----:B------:R-:W-:Y:S01]  /*9e60*/  I2IP.S8.S32.SAT R63, R17, R16, R18 ;  /* 0x00000010113f7239 */ /* 0x000fe20000001412 */
[-C--:B------:R-:W-:Y:S01]  /*9e70*/  IMAD R23, R44, R40.reuse, R23 ;  /* 0x000000282c177224 */ /* 0x080fe200078e0217 */
[----:B------:R-:W-:Y:S01]  /*9e80*/  SHF.R.S32.HI R6, RZ, 0x18, R54 ;  /* 0x00000018ff067819 */ /* 0x000fe20000011436 */
[-C--:B------:R-:W-:Y:S01]  /*9e90*/  IMAD R20, R4, R40.reuse, R20 ;  /* 0x0000002804147224 */ /* 0x080fe200078e0214 */
[----:B------:R-:W-:Y:S01]  /*9ea0*/  MOV R4, R53 ;  /* 0x0000003500047202 */ /* 0x000fe20000000f00 */
[----:B------:R1:W-:Y:S01]  /*9eb0*/  STS.128 [R69+UR44+0x5400], R60 ;  /* 0x0054003c45007988 */ /* 0x0003e20008000c2c */
[----:B------:R-:W-:Y:S01]  /*9ec0*/  IMAD R27, R38, R27, RZ ;  /* 0x0000001b261b7224 */ /* 0x000fe200078e02ff */
[----:B------:R-:W-:Y:S01]  /*9ed0*/  I2IP.S8.S32.SAT R3, R23, R3, RZ ;  /* 0x0000000317037239 */ /* 0x000fe200000014ff */
[-C--:B------:R-:W-:Y:S01]  /*9ee0*/  IMAD R21, R5, R40.reuse, R21 ;  /* 0x0000002805157224 */ /* 0x080fe200078e0215 */
[----:B------:R-:W-:Y:S01]  /*9ef0*/  SHF.R.S32.HI R5, RZ, 0x18, R52 ;  /* 0x00000018ff057819 */ /* 0x000fe20000011434 */
[-C--:B------:R-:W-:Y:S01]  /*9f00*/  IMAD R22, R6, R40.reuse, R22 ;  /* 0x0000002806167224 */ /* 0x080fe200078e0216 */
[----:B------:R-:W-:Y:S01]  /*9f10*/  SHF.R.S32.HI R6, RZ, 0x18, R49 ;  /* 0x00000018ff067819 */ /* 0x000fe20000011431 */
[-C--:B------:R-:W-:Y:S02]  /*9f20*/  IMAD R27, R45, R40.reuse, R27 ;  /* 0x000000282d1b7224 */ /* 0x080fe400078e021b */
[-C--:B------:R-:W-:Y:S01]  /*9f30*/  IMAD R24, R4, R40.reuse, R24 ;  /* 0x0000002804187224 */ /* 0x080fe200078e0218 */
[----:B------:R-:W-:Y:S01]  /*9f40*/  SHF.R.S32.HI R4, RZ, 0x18, R51 ;  /* 0x00000018ff047819 */ /* 0x000fe20000011433 */
[----:B------:R-:W-:Y:S01]  /*9f50*/  IMAD R25, R5, R40, R25 ;  /* 0x0000002805197224 */ /* 0x000fe200078e0219 */
[----:B------:R-:W-:Y:S01]  /*9f60*/  MOV R5, R50 ;  /* 0x0000003200057202 */ /* 0x000fe20000000f00 */
[----:B------:R-:W-:Y:S02]  /*9f70*/  IMAD R31, R38, R31, RZ ;  /* 0x0000001f261f7224 */ /* 0x000fe400078e02ff */
[----:B------:R-:W-:Y:S01]  /*9f80*/  IMAD R26, R4, R40, R26 ;  /* 0x00000028041a7224 */ /* 0x000fe200078e021a */
[----:B------:R-:W-:Y:S01]  /*9f90*/  I2IP.S8.S32.SAT R4, R2, R0, R3 ;  /* 0x0000000002047239 */ /* 0x000fe20000001403 */
[-C--:B------:R-:W-:Y:S02]  /*9fa0*/  IMAD R31, R46, R40.reuse, R31 ;  /* 0x000000282e1f7224 */ /* 0x080fe400078e021f */
[----:B------:R-:W-:Y:S01]  /*9fb0*/  IMAD R28, R5, R40, R28 ;  /* 0x00000028051c7224 */ /* 0x000fe200078e021c */
[----:B------:R-:W-:Y:S01]  /*9fc0*/  I2IP.S8.S32.SAT R5, R27, R22, RZ ;  /* 0x000000161b057239 */ /* 0x000fe200000014ff */
[----:B------:R-:W-:Y:S01]  /*9fd0*/  IMAD R29, R6, R40, R29 ;  /* 0x00000028061d7224 */ /* 0x000fe200078e021d */
[----:B------:R-:W-:Y:S01]  /*9fe0*/  I2IP.S8.S32.SAT R6, R31, R26, RZ ;  /* 0x0000001a1f067239 */ /* 0x000fe200000014ff */
[----:B------:R-:W-:Y:S01]  /*9ff0*/  IMAD R35, R38, R35, RZ ;  /* 0x0000002326237224 */ /* 0x000fe200078e02ff */
[----:B------:R-:W-:Y:S01]  /*a000*/  I2IP.S8.S32.SAT R5, R21, R20, R5 ;  /* 0x0000001415057239 */ /* 0x000fe20000001405 */
[----:B------:R-:W-:Y:S01]  /*a010*/  IMAD R30, R7, R40, R30 ;  /* 0x00000028071e7224 */ /* 0x000fe200078e021e */
[----:B------:R-:W-:Y:S01]  /*a020*/  I2IP.S8.S32.SAT R6, R25, R24, R6 ;  /* 0x0000001819067239 */ /* 0x000fe20000001406 */
[----:B------:R-:W-:Y:S05]  /*a030*/  IMAD R35, R47, R40, R35 ;  /* 0x000000282f237224 */ /* 0x000fea00078e0223 */
[----:B------:R-:W-:Y:S04]  /*a040*/  I2IP.S8.S32.SAT R7, R35, R30, RZ ;  /* 0x0000001e23077239 */ /* 0x000fe800000014ff */
[----:B------:R-:W-:Y:S05]  /*a050*/  I2IP.S8.S32.SAT R7, R29, R28, R7 ;  /* 0x0000001c1d077239 */ /* 0x000fea0000001407 */
        /* <DEDUP_REMOVED lines=18> */
.L_x_147:
[----:B------:R-:W-:Y:S05]  /*a180*/  BSYNC.RECONVERGENT B0 ;  /* 0x0000000000007941 */ /* 0x000fea0003800200 */
.L_x_146:
[----:B------:R-:W-:Y:S01]  /*a190*/  R2UR UR5, R76 ;  /* 0x000000004c0572ca */ /* 0x000fe200000e0000 */
[----:B------:R-:W-:Y:S01]  /*a1a0*/  BAR.SYNC.DEFER_BLOCKING 0x1, 0x80 ;  /* 0x0042000000007b1d */ /* 0x000fe20000010000 */
[----:B------:R-:W-:Y:S01]  /*a1b0*/  R2UR UR4, R77 ;  /* 0x000000004d0472ca */ /* 0x000fe200000e0000 */
[----:B------:R-:W-:Y:S01]  /*a1c0*/  UISETP.NE.AND UP0, UPT, UR46, URZ, UPT ;  /* 0x000000ff2e00728c */ /* 0x000fe2000bf05270 */
[----:B------:R-:W-:Y:S02]  /*a1d0*/  ISETP.NE.AND P0, PT, R79, 0x2, PT ;  /* 0x000000024f00780c */ /* 0x000fe40003f05270 */
[----:B------:R-:W-:Y:S02]  /*a1e0*/  ISETP.NE.AND P1, PT, R36, 0x4, PT ;  /* 0x000000042400780c */ /* 0x000fe40003f25270 */
[----:B------:R-:W-:Y:S02]  /*a1f0*/  SEL R2, RZ, 0x1, P0 ;  /* 0x00000001ff027807 */ /* 0x000fe40000000000 */
[----:B------:R-:W-:Y:S02]  /*a200*/  SEL R0, RZ, 0x1, P1 ;  /* 0x00000001ff007807 */ /* 0x000fe40000800000 */
[----:B------:R-:W-:Y:S01]  /*a210*/  LOP3.LUT R83, R83, R2, RZ, 0x3c, !PT ;  /* 0x0000000253537212 */ /* 0x000fe200078e3cff */
[----:B------:R-:W-:Y:S01]  /*a220*/  UIADD3 UR20, UPT, UPT, UR37, UR5, URZ ;  /* 0x0000000525147290 */ /* 0x000fe2000fffe0ff */
[----:B------:R-:W-:Y:S01]  /*a230*/  LOP3.LUT R84, R84, R0, RZ, 0x3c, !PT ;  /* 0x0000000054547212 */ /* 0x000fe200078e3cff */
[----:B------:R-:W-:Y:S01]  /*a240*/  UIADD3 UR16, UPT, UPT, UR38, UR4, URZ ;  /* 0x0000000426107290 */ /* 0x000fe2000fffe0ff */
[----:B------:R-:W-:Y:S02]  /*a250*/  SEL R79, R79, RZ, P0 ;  /* 0x000000ff4f4f7207 */ /* 0x000fe40000000000 */
[----:B------:R-:W-:Y:S01]  /*a260*/  SEL R36, R36, RZ, P1 ;  /* 0x000000ff24247207 */ /* 0x000fe20000800000 */
[----:B------:R-:W-:Y:S01]  /*a270*/  UMOV UR36, UR59 ;  /* 0x0000003b00247c82 */ /* 0x000fe20008000000 */
[----:B------:R-:W-:Y:S07]  /*a280*/  BRA.U UP0, `(.L_x_148) ;  /* 0xffffffb900c47547 */ /* 0x000fee000b83ffff */
[----:B------:R-:W-:Y:S05]  /*a290*/  EXIT ;  /* 0x000000000000794d */ /* 0x000fea0003800000 */
.L_x_25:
[----:B--2---:R2:W3:Y:S02]  /*a2a0*/  SYNCS.PHASECHK.TRANS64.TRYWAIT P0, [R0+URZ+0x200], R2 ;  /* 0x00020002000075a7 */ /* 0x0044e400080011ff */
[----:B---3--:R-:W-:Y:S05]  /*a2b0*/  @!P0 NANOSLEEP.SYNCS 0x989680 ;  /* 0x009896800000895d */ /* 0x008fea0003900000 */
[----:B------:R-:W3:Y:S02]  /*a2c0*/  @!P0 SYNCS.PHASECHK.TRANS64 P0, [R0+URZ+0x200], R2 ;  /* 0x00020002000085a7 */ /* 0x000ee400080010ff */
[----:B---3--:R-:W-:Y:S05]  /*a2d0*/  @!P0 BRA `(.L_x_25) ;  /* 0xfffffffc00f08947 */ /* 0x008fea000383ffff */
[----:B------:R-:W-:Y:S05]  /*a2e0*/  BRA `(.L_x_149) ;  /* 0xffffff7800587947 */ /* 0x000fea000383ffff */
.L_x_28:
[----:B-1----:R-:W-:-:S07]  /*a2f0*/  MOV R0, UR33 ;  /* 0x0000002100007c02 */ /* 0x002fce0008000f00 */
.L_x_150:
[----:B-1----:R1:W2:Y:S02]  /*a300*/  SYNCS.PHASECHK.TRANS64.TRYWAIT P0, [R0+URZ+0xa0], R3 ;  /* 0x0000a003000075a7 */ /* 0x0022a400080011ff */
[----:B--2---:R-:W-:Y:S05]  /*a310*/  @!P0 NANOSLEEP.SYNCS 0x989680 ;  /* 0x009896800000895d */ /* 0x004fea0003900000 */
[----:B------:R-:W2:Y:S02]  /*a320*/  @!P0 SYNCS.PHASECHK.TRANS64 P0, [R0+URZ+0xa0], R3 ;  /* 0x0000a003000085a7 */ /* 0x000ea400080010ff */
[----:B--2---:R-:W-:Y:S05]  /*a330*/  @!P0 BRA `(.L_x_150) ;  /* 0xfffffffc00f08947 */ /* 0x004fea000383ffff */
[----:B------:R-:W-:Y:S05]  /*a340*/  BRA `(.L_x_27) ;  /* 0xffffff7800a07947 */ /* 0x000fea000383ffff */
.L_x_35:
[----:B-1----:R-:W-:-:S07]  /*a350*/  MOV R0, UR17 ;  /* 0x0000001100007c02 */ /* 0x002fce0008000f00 */
.L_x_151:
[----:B-1----:R1:W2:Y:S02]  /*a360*/  SYNCS.PHASECHK.TRANS64.TRYWAIT P0, [R0+URZ+0xa0], R3 ;  /* 0x0000a003000075a7 */ /* 0x0022a400080011ff */
[----:B--2---:R-:W-:Y:S05]  /*a370*/  @!P0 NANOSLEEP.SYNCS 0x989680 ;  /* 0x009896800000895d */ /* 0x004fea0003900000 */
[----:B------:R-:W2:Y:S02]  /*a380*/  @!P0 SYNCS.PHASECHK.TRANS64 P0, [R0+URZ+0xa0], R3 ;  /* 0x0000a003000085a7 */ /* 0x000ea400080010ff */
[----:B--2---:R-:W-:Y:S05]  /*a390*/  @!P0 BRA `(.L_x_151) ;  /* 0xfffffffc00f08947 */ /* 0x004fea000383ffff */
[----:B------:R-:W-:Y:S05]  /*a3a0*/  BRA `(.L_x_34) ;  /* 0xffffff7c005c7947 */ /* 0x000fea000383ffff */
.L_x_40:
[----:B-1----:R1:W2:Y:S02]  /*a3b0*/  SYNCS.PHASECHK.TRANS64.TRYWAIT P0, [R3+URZ+0x190], R0 ;  /* 0x00019000030075a7 */ /* 0x0022a400080011ff */
[----:B--2---:R-:W-:Y:S05]  /*a3c0*/  @!P0 NANOSLEEP.SYNCS 0x989680 ;  /* 0x009896800000895d */ /* 0x004fea0003900000 */
[----:B------:R-:W2:Y:S02]  /*a3d0*/  @!P0 SYNCS.PHASECHK.TRANS64 P0, [R3+URZ+0x190], R0 ;  /* 0x00019000030085a7 */ /* 0x000ea400080010ff */
[----:B--2---:R-:W-:Y:S05]  /*a3e0*/  @!P0 BRA `(.L_x_40) ;  /* 0xfffffffc00f08947 */ /* 0x004fea000383ffff */
[----:B------:R-:W-:Y:S05]  /*a3f0*/  BRA `(.L_x_152) ;  /* 0xffffff8000007947 */ /* 0x000fea000383ffff */
.L_x_44:
[----:B------:R-:W-:-:S07]  /*a400*/  MOV R0, UR4 ;  /* 0x0000000400007c02 */ /* 0x000fce0008000f00 */
.L_x_153:
[----:B-1----:R1:W2:Y:S02]  /*a410*/  SYNCS.PHASECHK.TRANS64.TRYWAIT P0, [R0+URZ], R2 ;  /* 0x00000002000075a7 */ /* 0x0022a400080011ff */
[----:B--2---:R-:W-:Y:S05]  /*a420*/  @!P0 NANOSLEEP.SYNCS 0x989680 ;  /* 0x009896800000895d */ /* 0x004fea0003900000 */
[----:B------:R-:W2:Y:S02]  /*a430*/  @!P0 SYNCS.PHASECHK.TRANS64 P0, [R0+URZ], R2 ;  /* 0x00000002000085a7 */ /* 0x000ea400080010ff */
[----:B--2---:R-:W-:Y:S05]  /*a440*/  @!P0 BRA `(.L_x_153) ;  /* 0xfffffffc00f08947 */ /* 0x004fea000383ffff */
[----:B------:R-:W-:Y:S05]  /*a450*/  BRA `(.L_x_154) ;  /* 0xffffff8400ac7947 */ /* 0x000fea000383ffff */
.L_x_45:
[----:B------:R-:W-:-:S07]  /*a460*/  MOV R0, UR5 ;  /* 0x0000000500007c02 */ /* 0x000fce0008000f00 */
.L_x_155:
[----:B-1----:R1:W2:Y:S02]  /*a470*/  SYNCS.PHASECHK.TRANS64.TRYWAIT P0, [R0+URZ], R3 ;  /* 0x00000003000075a7 */ /* 0x0022a400080011ff */
[----:B--2---:R-:W-:Y:S05]  /*a480*/  @!P0 NANOSLEEP.SYNCS 0x989680 ;  /* 0x009896800000895d */ /* 0x004fea0003900000 */
[----:B------:R-:W2:Y:S02]  /*a490*/  @!P0 SYNCS.PHASECHK.TRANS64 P0, [R0+URZ], R3 ;  /* 0x00000003000085a7 */ /* 0x000ea400080010ff */
[----:B--2---:R-:W-:Y:S05]  /*a4a0*/  @!P0 BRA `(.L_x_155) ;  /* 0xfffffffc00f08947 */ /* 0x004fea000383ffff */
[----:B------:R-:W-:Y:S05]  /*a4b0*/  BRA `(.L_x_156) ;  /* 0xffffff8400b87947 */ /* 0x000fea000383ffff */
.L_x_46:
[----:B------:R-:W-:-:S07]  /*a4c0*/  MOV R0, UR5 ;  /* 0x0000000500007c02 */ /* 0x000fce0008000f00 */
.L_x_157:
[----:B-1----:R1:W2:Y:S02]  /*a4d0*/  SYNCS.PHASECHK.TRANS64.TRYWAIT P0, [R0+URZ], R3 ;  /* 0x00000003000075a7 */ /* 0x0022a400080011ff */
[----:B--2---:R-:W-:Y:S05]  /*a4e0*/  @!P0 NANOSLEEP.SYNCS 0x989680 ;  /* 0x009896800000895d */ /* 0x004fea0003900000 */
[----:B------:R-:W2:Y:S02]  /*a4f0*/  @!P0 SYNCS.PHASECHK.TRANS64 P0, [R0+URZ], R3 ;  /* 0x00000003000085a7 */ /* 0x000ea400080010ff */
[----:B--2---:R-:W-:Y:S05]  /*a500*/  @!P0 BRA `(.L_x_157) ;  /* 0xfffffffc00f08947 */ /* 0x004fea000383ffff */
[----:B------:R-:W-:Y:S05]  /*a510*/  BRA `(.L_x_158) ;  /* 0xffffff8400c47947 */ /* 0x000fea000383ffff */
.L_x_47:
[----:B------:R-:W-:-:S07]  /*a520*/  MOV R0, UR5 ;  /* 0x0000000500007c02 */ /* 0x000fce0008000f00 */
.L_x_159:
[----:B-1----:R1:W2:Y:S02]  /*a530*/  SYNCS.PHASECHK.TRANS64.TRYWAIT P0, [R0+URZ], R3 ;  /* 0x00000003000075a7 */ /* 0x0022a400080011ff */
[----:B--2---:R-:W-:Y:S05]  /*a540*/  @!P0 NANOSLEEP.SYNCS 0x989680 ;  /* 0x009896800000895d */ /* 0x004fea0003900000 */
[----:B------:R-:W2:Y:S02]  /*a550*/  @!P0 SYNCS.PHASECHK.TRANS64 P0, [R0+URZ], R3 ;  /* 0x00000003000085a7 */ /* 0x000ea400080010ff */
[----:B--2---:R-:W-:Y:S05]  /*a560*/  @!P0 BRA `(.L_x_159) ;  /* 0xfffffffc00f08947 */ /* 0x004fea000383ffff */
[----:B------:R-:W-:Y:S05]  /*a570*/  BRA `(.L_x_160) ;  /* 0xffffff8400d07947 */ /* 0x000fea000383ffff */
.L_x_48:
[----:B------:R-:W-:-:S07]  /*a580*/  MOV R0, UR5 ;  /* 0x0000000500007c02 */ /* 0x000fce0008000f00 */
.L_x_161:
[----:B-1----:R1:W2:Y:S02]  /*a590*/  SYNCS.PHASECHK.TRANS64.TRYWAIT P0, [R0+URZ], R3 ;  /* 0x00000003000075a7 */ /* 0x0022a400080011ff */
[----:B--2---:R-:W-:Y:S05]  /*a5a0*/  @!P0 NANOSLEEP.SYNCS 0x989680 ;  /* 0x009896800000895d */ /* 0x004fea0003900000 */
[----:B------:R-:W2:Y:S02]  /*a5b0*/  @!P0 SYNCS.PHASECHK.TRANS64 P0, [R0+URZ], R3 ;  /* 0x00000003000085a7 */ /* 0x000ea400080010ff */
[----:B--2---:R-:W-:Y:S05]  /*a5c0*/  @!P0 BRA `(.L_x_161) ;  /* 0xfffffffc00f08947 */ /* 0x004fea000383ffff */
[----:B------:R-:W-:Y:S05]  /*a5d0*/  BRA `(.L_x_162) ;  /* 0xffffff8400dc7947 */ /* 0x000fea000383ffff */
.L_x_49:
[----:B------:R-:W-:-:S07]  /*a5e0*/  MOV R0, UR5 ;  /* 0x0000000500007c02 */ /* 0x000fce0008000f00 */
.L_x_163:
[----:B-1----:R1:W2:Y:S02]  /*a5f0*/  SYNCS.PHASECHK.TRANS64.TRYWAIT P0, [R0+URZ], R3 ;  /* 0x00000003000075a7 */ /* 0x0022a400080011ff */
[----:B--2---:R-:W-:Y:S05]  /*a600*/  @!P0 NANOSLEEP.SYNCS 0x989680 ;  /* 0x009896800000895d */ /* 0x004fea0003900000 */
[----:B------:R-:W2:Y:S02]  /*a610*/  @!P0 SYNCS.PHASECHK.TRANS64 P0, [R0+URZ], R3 ;  /* 0x00000003000085a7 */ /* 0x000ea400080010ff */
[----:B--2---:R-:W-:Y:S05]  /*a620*/  @!P0 BRA `(.L_x_163) ;  /* 0xfffffffc00f08947 */ /* 0x004fea000383ffff */
[----:B------:R-:W-:Y:S05]  /*a630*/  BRA `(.L_x_164) ;  /* 0xffffff8400e87947 */ /* 0x000fea000383ffff */
.L_x_50:
[----:B------:R-:W-:-:S07]  /*a640*/  MOV R0, UR5 ;  /* 0x0000000500007c02 */ /* 0x000fce0008000f00 */
.L_x_165:
[----:B-1----:R1:W2:Y:S02]  /*a650*/  SYNCS.PHASECHK.TRANS64.TRYWAIT P0, [R0+URZ], R3 ;  /* 0x00000003000075a7 */ /* 0x0022a400080011ff */
[----:B--2---:R-:W-:Y:S05]  /*a660*/  @!P0 NANOSLEEP.SYNCS 0x989680 ;  /* 0x009896800000895d */ /* 0x004fea0003900000 */
[----:B------:R-:W2:Y:S02]  /*a670*/  @!P0 SYNCS.PHASECHK.TRANS64 P0, [R0+URZ], R3 ;  /* 0x00000003000085a7 */ /* 0x000ea400080010ff */
[----:B--2---:R-:W-:Y:S05]  /*a680*/  @!P0 BRA `(.L_x_165) ;  /* 0xfffffffc00f08947 */ /* 0x004fea000383ffff */
[----:B------:R-:W-:Y:S05]  /*a690*/  BRA `(.L_x_166) ;  /* 0xffffff8400f47947 */ /* 0x000fea000383ffff */
.L_x_51:
[----:B------:R-:W-:-:S07]  /*a6a0*/  MOV R0, UR5 ;  /* 0x0000000500007c02 */ /* 0x000fce0008000f00 */
.L_x_167:
[----:B-1----:R1:W2:Y:S02]  /*a6b0*/  SYNCS.PHASECHK.TRANS64.TRYWAIT P0, [R0+URZ], R3 ;  /* 0x00000003000075a7 */ /* 0x0022a400080011ff */
[----:B--2---:R-:W-:Y:S05]  /*a6c0*/  @!P0 NANOSLEEP.SYNCS 0x989680 ;  /* 0x009896800000895d */ /* 0x004fea0003900000 */
[----:B------:R-:W2:Y:S02]  /*a6d0*/  @!P0 SYNCS.PHASECHK.TRANS64 P0, [R0+URZ], R3 ;  /* 0x00000003000085a7 */ /* 0x000ea400080010ff */
[----:B--2---:R-:W-:Y:S05]  /*a6e0*/  @!P0 BRA `(.L_x_167) ;  /* 0xfffffffc00f08947 */ /* 0x004fea000383ffff */
[----:B------:R-:W-:Y:S05]  /*a6f0*/  BRA `(.L_x_168) ;  /* 0xffffff8800007947 */ /* 0x000fea000383ffff */
.L_x_52:
[----:B------:R-:W-:-:S07]  /*a700*/  MOV R0, UR5 ;  /* 0x0000000500007c02 */ /* 0x000fce0008000f00 */
.L_x_169:
[----:B-1----:R1:W2:Y:S02]  /*a710*/  SYNCS.PHASECHK.TRANS64.TRYWAIT P0, [R0+URZ], R3 ;  /* 0x00000003000075a7 */ /* 0x0022a400080011ff */
[----:B--2---:R-:W-:Y:S05]  /*a720*/  @!P0 NANOSLEEP.SYNCS 0x989680 ;  /* 0x009896800000895d */ /* 0x004fea0003900000 */
[----:B------:R-:W2:Y:S02]  /*a730*/  @!P0 SYNCS.PHASECHK.TRANS64 P0, [R0+URZ], R3 ;  /* 0x00000003000085a7 */ /* 0x000ea400080010ff */
[----:B--2---:R-:W-:Y:S05]  /*a740*/  @!P0 BRA `(.L_x_169) ;  /* 0xfffffffc00f08947 */ /* 0x004fea000383ffff */
[----:B------:R-:W-:Y:S05]  /*a750*/  BRA `(.L_x_170) ;  /* 0xffffff88000c7947 */ /* 0x000fea000383ffff */
.L_x_53:
[----:B------:R-:W-:-:S07]  /*a760*/  MOV R0, UR5 ;  /* 0x0000000500007c02 */ /* 0x000fce0008000f00 */
.L_x_171:
[----:B-1----:R1:W2:Y:S02]  /*a770*/  SYNCS.PHASECHK.TRANS64.TRYWAIT P0, [R0+URZ], R3 ;  /* 0x00000003000075a7 */ /* 0x0022a400080011ff */
[----:B--2---:R-:W-:Y:S05]  /*a780*/  @!P0 NANOSLEEP.SYNCS 0x989680 ;  /* 0x009896800000895d */ /* 0x004fea0003900000 */
[----:B------:R-:W2:Y:S02]  /*a790*/  @!P0 SYNCS.PHASECHK.TRANS64 P0, [R0+URZ], R3 ;  /* 0x00000003000085a7 */ /* 0x000ea400080010ff */
[----:B--2---:R-:W-:Y:S05]  /*a7a0*/  @!P0 BRA `(.L_x_171) ;  /* 0xfffffffc00f08947 */ /* 0x004fea000383ffff */
[----:B------:R-:W-:Y:S05]  /*a7b0*/  BRA `(.L_x_172) ;  /* 0xffffff8800187947 */ /* 0x000fea000383ffff */
.L_x_54:
[----:B------:R-:W-:-:S07]  /*a7c0*/  MOV R0, UR5 ;  /* 0x0000000500007c02 */ /* 0x000fce0008000f00 */
.L_x_173:
[----:B-1----:R1:W2:Y:S02]  /*a7d0*/  SYNCS.PHASECHK.TRANS64.TRYWAIT P0, [R0+URZ], R3 ;  /* 0x00000003000075a7 */ /* 0x0022a400080011ff */
[----:B--2---:R-:W-:Y:S05]  /*a7e0*/  @!P0 NANOSLEEP.SYNCS 0x989680 ;  /* 0x009896800000895d */ /* 0x004fea0003900000 */
[----:B------:R-:W2:Y:S02]  /*a7f0*/  @!P0 SYNCS.PHASECHK.TRANS64 P0, [R0+URZ], R3 ;  /* 0x00000003000085a7 */ /* 0x000ea400080010ff */
[----:B--2---:R-:W-:Y:S05]  /*a800*/  @!P0 BRA `(.L_x_173) ;  /* 0xfffffffc00f08947 */ /* 0x004fea000383ffff */
[----:B------:R-:W-:Y:S05]  /*a810*/  BRA `(.L_x_174) ;  /* 0xffffff8800247947 */ /* 0x000fea000383ffff */
.L_x_55:
[----:B------:R-:W-:-:S07]  /*a820*/  MOV R0, UR5 ;  /* 0x0000000500007c02 */ /* 0x000fce0008000f00 */
.L_x_175:
[----:B-1----:R1:W2:Y:S02]  /*a830*/  SYNCS.PHASECHK.TRANS64.TRYWAIT P0, [R0+URZ], R3 ;  /* 0x00000003000075a7 */ /* 0x0022a400080011ff */
[----:B--2---:R-:W-:Y:S05]  /*a840*/  @!P0 NANOSLEEP.SYNCS 0x989680 ;  /* 0x009896800000895d */ /* 0x004fea0003900000 */
[----:B------:R-:W2:Y:S02]  /*a850*/  @!P0 SYNCS.PHASECHK.TRANS64 P0, [R0+URZ], R3 ;  /* 0x00000003000085a7 */ /* 0x000ea400080010ff */
[----:B--2---:R-:W-:Y:S05]  /*a860*/  @!P0 BRA `(.L_x_175) ;  /* 0xfffffffc00f08947 */ /* 0x004fea000383ffff */
[----:B------:R-:W-:Y:S05]  /*a870*/  BRA `(.L_x_176) ;  /* 0xffffff8800307947 */ /* 0x000fea000383ffff */
.L_x_56:
[----:B------:R-:W-:-:S07]  /*a880*/  MOV R0, UR5 ;  /* 0x0000000500007c02 */ /* 0x000fce0008000f00 */
.L_x_177:
[----:B-1----:R1:W2:Y:S02]  /*a890*/  SYNCS.PHASECHK.TRANS64.TRYWAIT P0, [R0+URZ], R3 ;  /* 0x00000003000075a7 */ /* 0x0022a400080011ff */
[----:B--2---:R-:W-:Y:S05]  /*a8a0*/  @!P0 NANOSLEEP.SYNCS 0x989680 ;  /* 0x009896800000895d */ /* 0x004fea0003900000 */
[----:B------:R-:W2:Y:S02]  /*a8b0*/  @!P0 SYNCS.PHASECHK.TRANS64 P0, [R0+URZ], R3 ;  /* 0x00000003000085a7 */ /* 0x000ea400080010ff */
[----:B--2---:R-:W-:Y:S05]  /*a8c0*/  @!P0 BRA `(.L_x_177) ;  /* 0xfffffffc00f08947 */ /* 0x004fea000383ffff */
[----:B------:R-:W-:Y:S05]  /*a8d0*/  BRA `(.L_x_178) ;  /* 0xffffff88003c7947 */ /* 0x000fea000383ffff */
.L_x_57:
[----:B------:R-:W-:-:S07]  /*a8e0*/  MOV R0, UR5 ;  /* 0x0000000500007c02 */ /* 0x000fce0008000f00 */
.L_x_179:
[----:B-1----:R1:W2:Y:S02]  /*a8f0*/  SYNCS.PHASECHK.TRANS64.TRYWAIT P0, [R0+URZ], R3 ;  /* 0x00000003000075a7 */ /* 0x0022a400080011ff */
[----:B--2---:R-:W-:Y:S05]  /*a900*/  @!P0 NANOSLEEP.SYNCS 0x989680 ;  /* 0x009896800000895d */ /* 0x004fea0003900000 */
[----:B------:R-:W2:Y:S02]  /*a910*/  @!P0 SYNCS.PHASECHK.TRANS64 P0, [R0+URZ], R3 ;  /* 0x00000003000085a7 */ /* 0x000ea400080010ff */
[----:B--2---:R-:W-:Y:S05]  /*a920*/  @!P0 BRA `(.L_x_179) ;  /* 0xfffffffc00f08947 */ /* 0x004fea000383ffff */
[----:B------:R-:W-:Y:S05]  /*a930*/  BRA `(.L_x_180) ;  /* 0xffffff8800487947 */ /* 0x000fea000383ffff */
.L_x_58:
[----:B------:R-:W-:-:S07]  /*a940*/  MOV R0, UR5 ;  /* 0x0000000500007c02 */ /* 0x000fce0008000f00 */
.L_x_181:
[----:B-1----:R1:W2:Y:S02]  /*a950*/  SYNCS.PHASECHK.TRANS64.TRYWAIT P0, [R0+URZ], R3 ;  /* 0x00000003000075a7 */ /* 0x0022a400080011ff */
[----:B--2---:R-:W-:Y:S05]  /*a960*/  @!P0 NANOSLEEP.SYNCS 0x989680 ;  /* 0x009896800000895d */ /* 0x004fea0003900000 */
[----:B------:R-:W2:Y:S02]  /*a970*/  @!P0 SYNCS.PHASECHK.TRANS64 P0, [R0+URZ], R3 ;  /* 0x00000003000085a7 */ /* 0x000ea400080010ff */
[----:B--2---:R-:W-:Y:S05]  /*a980*/  @!P0 BRA `(.L_x_181) ;  /* 0xfffffffc00f08947 */ /* 0x004fea000383ffff */
[----:B------:R-:W-:Y:S05]  /*a990*/  BRA `(.L_x_182) ;  /* 0xffffff8800547947 */ /* 0x000fea000383ffff */
.L_x_59:
[----:B------:R-:W-:-:S07]  /*a9a0*/  MOV R0, UR5 ;  /* 0x0000000500007c02 */ /* 0x000fce0008000f00 */
.L_x_183:
[----:B-1----:R1:W2:Y:S02]  /*a9b0*/  SYNCS.PHASECHK.TRANS64.TRYWAIT P0, [R0+URZ], R3 ;  /* 0x00000003000075a7 */ /* 0x0022a400080011ff */
[----:B--2---:R-:W-:Y:S05]  /*a9c0*/  @!P0 NANOSLEEP.SYNCS 0x989680 ;  /* 0x009896800000895d */ /* 0x004fea0003900000 */
[----:B------:R-:W2:Y:S02]  /*a9d0*/  @!P0 SYNCS.PHASECHK.TRANS64 P0, [R0+URZ], R3 ;  /* 0x00000003000085a7 */ /* 0x000ea400080010ff */
[----:B--2---:R-:W-:Y:S05]  /*a9e0*/  @!P0 BRA `(.L_x_183) ;  /* 0xfffffffc00f08947 */ /* 0x004fea000383ffff */
[----:B------:R-:W-:Y:S05]  /*a9f0*/  BRA `(.L_x_184) ;  /* 0xffffff8800607947 */ /* 0x000fea000383ffff */
.L_x_60:
[----:B------:R-:W-:-:S07]  /*aa00*/  MOV R0, UR5 ;  /* 0x0000000500007c02 */ /* 0x000fce0008000f00 */
.L_x_185:
[----:B-1----:R1:W2:Y:S02]  /*aa10*/  SYNCS.PHASECHK.TRANS64.TRYWAIT P0, [R0+URZ], R3 ;  /* 0x00000003000075a7 */ /* 0x0022a400080011ff */
[----:B--2---:R-:W-:Y:S05]  /*aa20*/  @!P0 NANOSLEEP.SYNCS 0x989680 ;  /* 0x009896800000895d */ /* 0x004fea0003900000 */
[----:B------:R-:W2:Y:S02]  /*aa30*/  @!P0 SYNCS.PHASECHK.TRANS64 P0, [R0+URZ], R3 ;  /* 0x00000003000085a7 */ /* 0x000ea400080010ff */
[----:B--2---:R-:W-:Y:S05]  /*aa40*/  @!P0 BRA `(.L_x_185) ;  /* 0xfffffffc00f08947 */ /* 0x004fea000383ffff */
[----:B------:R-:W-:Y:S05]  /*aa50*/  BRA `(.L_x_186) ;  /* 0xffffff88006c7947 */ /* 0x000fea000383ffff */
.L_x_61:
[----:B------:R-:W-:-:S07]  /*aa60*/  MOV R0, UR5 ;  /* 0x0000000500007c02 */ /* 0x000fce0008000f00 */
.L_x_187:
[----:B-1----:R1:W2:Y:S02]  /*aa70*/  SYNCS.PHASECHK.TRANS64.TRYWAIT P0, [R0+URZ], R3 ;  /* 0x00000003000075a7 */ /* 0x0022a400080011ff */
[----:B--2---:R-:W-:Y:S05]  /*aa80*/  @!P0 NANOSLEEP.SYNCS 0x989680 ;  /* 0x009896800000895d */ /* 0x004fea0003900000 */
[----:B------:R-:W2:Y:S02]  /*aa90*/  @!P0 SYNCS.PHASECHK.TRANS64 P0, [R0+URZ], R3 ;  /* 0x00000003000085a7 */ /* 0x000ea400080010ff */
[----:B--2---:R-:W-:Y:S05]  /*aaa0*/  @!P0 BRA `(.L_x_187) ;  /* 0xfffffffc00f08947 */ /* 0x004fea000383ffff */
[----:B------:R-:W-:Y:S05]  /*aab0*/  BRA `(.L_x_188) ;  /* 0xffffff8800787947 */ /* 0x000fea000383ffff */
.L_x_62:
[----:B------:R-:W-:-:S07]  /*aac0*/  MOV R0, UR5 ;  /* 0x0000000500007c02 */ /* 0x000fce0008000f00 */
.L_x_189:
[----:B-1----:R1:W2:Y:S02]  /*aad0*/  SYNCS.PHASECHK.TRANS64.TRYWAIT P0, [R0+URZ], R3 ;  /* 0x00000003000075a7 */ /* 0x0022a400080011ff */
[----:B--2---:R-:W-:Y:S05]  /*aae0*/  @!P0 NANOSLEEP.SYNCS 0x989680 ;  /* 0x009896800000895d */ /* 0x004fea0003900000 */
[----:B------:R-:W2:Y:S02]  /*aaf0*/  @!P0 SYNCS.PHASECHK.TRANS64 P0, [R0+URZ], R3 ;  /* 0x00000003000085a7 */ /* 0x000ea400080010ff */
[----:B--2---:R-:W-:Y:S05]  /*ab00*/  @!P0 BRA `(.L_x_189) ;  /* 0xfffffffc00f08947 */ /* 0x004fea000383ffff */
[----:B------:R-:W-:Y:S05]  /*ab10*/  BRA `(.L_x_190) ;  /* 0xffffff8800847947 */ /* 0x000fea000383ffff */
.L_x_65:
[----:B-1----:R1:W2:Y:S02]  /*ab20*/  SYNCS.PHASECHK.TRANS64.TRYWAIT P0, [R2+URZ+0x1f0], R4 ;  /* 0x0001f004020075a7 */ /* 0x0022a400080011ff */
[----:B--2---:R-:W-:Y:S05]  /*ab30*/  @!P0 NANOSLEEP.SYNCS 0x989680 ;  /* 0x009896800000895d */ /* 0x004fea0003900000 */
[----:B------:R-:W2:Y:S02]  /*ab40*/  @!P0 SYNCS.PHASECHK.TRANS64 P0, [R2+URZ+0x1f0], R4 ;  /* 0x0001f004020085a7 */ /* 0x000ea400080010ff */
[----:B--2---:R-:W-:Y:S05]  /*ab50*/  @!P0 BRA `(.L_x_65) ;  /* 0xfffffffc00f08947 */ /* 0x004fea000383ffff */
[----:B------:R-:W-:Y:S05]  /*ab60*/  BRA `(.L_x_191) ;  /* 0xffffff8800e07947 */ /* 0x000fea000383ffff */
.L_x_66:
[----:B------:R-:W-:-:S07]  /*ab70*/  MOV R2, UR4 ;  /* 0x0000000400027c02 */ /* 0x000fce0008000f00 */
.L_x_192:
[----:B-1----:R1:W2:Y:S02]  /*ab80*/  SYNCS.PHASECHK.TRANS64.TRYWAIT P0, [R2+URZ+0x1a0], R5 ;  /* 0x0001a005020075a7 */ /* 0x0022a400080011ff */
[----:B--2---:R-:W-:Y:S05]  /*ab90*/  @!P0 NANOSLEEP.SYNCS 0x989680 ;  /* 0x009896800000895d */ /* 0x004fea0003900000 */
[----:B------:R-:W2:Y:S02]  /*aba0*/  @!P0 SYNCS.PHASECHK.TRANS64 P0, [R2+URZ+0x1a0], R5 ;  /* 0x0001a005020085a7 */ /* 0x000ea400080010ff */
[----:B--2---:R-:W-:Y:S05]  /*abb0*/  @!P0 BRA `(.L_x_192) ;  /* 0xfffffffc00f08947 */ /* 0x004fea000383ffff */
[----:B------:R-:W-:Y:S05]  /*abc0*/  BRA `(.L_x_193) ;  /* 0xffffff8800f07947 */ /* 0x000fea000383ffff */
.L_x_67:
[----:B-1----:R1:W2:Y:S02]  /*abd0*/  SYNCS.PHASECHK.TRANS64.TRYWAIT P1, [R2+URZ+0x190], R4 ;  /* 0x00019004020075a7 */ /* 0x0022a400080211ff */
[----:B--2---:R-:W-:Y:S05]  /*abe0*/  @!P1 NANOSLEEP.SYNCS 0x989680 ;  /* 0x009896800000995d */ /* 0x004fea0003900000 */
[----:B------:R-:W2:Y:S02]  /*abf0*/  @!P1 SYNCS.PHASECHK.TRANS64 P1, [R2+URZ+0x190], R4 ;  /* 0x00019004020095a7 */ /* 0x000ea400080210ff */
[----:B--2---:R-:W-:Y:S05]  /*ac00*/  @!P1 BRA `(.L_x_67) ;  /* 0xfffffffc00f09947 */ /* 0x004fea000383ffff */
[----:B------:R-:W-:Y:S05]  /*ac10*/  BRA `(.L_x_194) ;  /* 0xffffff8c00207947 */ /* 0x000fea000383ffff */
.L_x_70:
[----:B------:R-:W-:-:S07]  /*ac20*/  MOV R0, UR4 ;  /* 0x0000000400007c02 */ /* 0x000fce0008000f00 */
.L_x_195:
[----:B-1----:R1:W2:Y:S02]  /*ac30*/  SYNCS.PHASECHK.TRANS64.TRYWAIT P0, [R0+URZ+0x1a0], R2 ;  /* 0x0001a002000075a7 */ /* 0x0022a400080011ff */
[----:B--2---:R-:W-:Y:S05]  /*ac40*/  @!P0 NANOSLEEP.SYNCS 0x989680 ;  /* 0x009896800000895d */ /* 0x004fea0003900000 */
[----:B------:R-:W2:Y:S02]  /*ac50*/  @!P0 SYNCS.PHASECHK.TRANS64 P0, [R0+URZ+0x1a0], R2 ;  /* 0x0001a002000085a7 */ /* 0x000ea400080010ff */
[----:B--2---:R-:W-:Y:S05]  /*ac60*/  @!P0 BRA `(.L_x_195) ;  /* 0xfffffffc00f08947 */ /* 0x004fea000383ffff */
[----:B------:R-:W-:Y:S05]  /*ac70*/  BRA `(.L_x_69) ;  /* 0xffffff8c00747947 */ /* 0x000fea000383ffff */
.L_x_77:
[----:B-1----:R1:W2:Y:S02]  /*ac80*/  SYNCS.PHASECHK.TRANS64.TRYWAIT P1, [R0+URZ+0x190], R2 ;  /* 0x00019002000075a7 */ /* 0x0022a400080211ff */
[----:B--2---:R-:W-:Y:S05]  /*ac90*/  @!P1 NANOSLEEP.SYNCS 0x989680 ;  /* 0x009896800000995d */ /* 0x004fea0003900000 */
[----:B------:R-:W2:Y:S02]  /*aca0*/  @!P1 SYNCS.PHASECHK.TRANS64 P1, [R0+URZ+0x190], R2 ;  /* 0x00019002000095a7 */ /* 0x000ea400080210ff */
[----:B--2---:R-:W-:Y:S05]  /*acb0*/  @!P1 BRA `(.L_x_77) ;  /* 0xfffffffc00f09947 */ /* 0x004fea000383ffff */
[----:B------:R-:W-:Y:S05]  /*acc0*/  BRA `(.L_x_196) ;  /* 0xffffff9000d07947 */ /* 0x000fea000383ffff */
.L_x_78:
[----:B------:R-:W-:-:S07]  /*acd0*/  MOV R2, UR19 ;  /* 0x0000001300027c02 */ /* 0x000fce0008000f00 */
.L_x_197:
[----:B-1----:R1:W2:Y:S02]  /*ace0*/  SYNCS.PHASECHK.TRANS64.TRYWAIT P0, [R2+URZ+0x1d0], R0 ;  /* 0x0001d000020075a7 */ /* 0x0022a400080011ff */
[----:B--2---:R-:W-:Y:S05]  /*acf0*/  @!P0 NANOSLEEP.SYNCS 0x989680 ;  /* 0x009896800000895d */ /* 0x004fea0003900000 */
[----:B------:R-:W2:Y:S02]  /*ad00*/  @!P0 SYNCS.PHASECHK.TRANS64 P0, [R2+URZ+0x1d0], R0 ;  /* 0x0001d000020085a7 */ /* 0x000ea400080010ff */
[----:B--2---:R-:W-:Y:S05]  /*ad10*/  @!P0 BRA `(.L_x_197) ;  /* 0xfffffffc00f08947 */ /* 0x004fea000383ffff */
[----:B------:R-:W-:Y:S05]  /*ad20*/  BRA `(.L_x_198) ;  /* 0xffffff9400047947 */ /* 0x000fea000383ffff */
.L_x_81:
[----:B------:R-:W-:Y:S07]  /*ad30*/  MOV R0, UR6 ;  /* 0x0000000600007c02 */ /* 0x000fee0008000f00 */
.L_x_199:
[----:B-1----:R1:W2:Y:S02]  /*ad40*/  SYNCS.PHASECHK.TRANS64.TRYWAIT P0, [R0+URZ], R2 ;  /* 0x00000002000075a7 */ /* 0x0022a400080011ff */
[----:B--2---:R-:W-:Y:S05]  /*ad50*/  @!P0 NANOSLEEP.SYNCS 0x989680 ;  /* 0x009896800000895d */ /* 0x004fea0003900000 */
[----:B------:R-:W2:Y:S02]  /*ad60*/  @!P0 SYNCS.PHASECHK.TRANS64 P0, [R0+URZ], R2 ;  /* 0x00000002000085a7 */ /* 0x000ea400080010ff */
[----:B--2---:R-:W-:Y:S05]  /*ad70*/  @!P0 BRA `(.L_x_199) ;  /* 0xfffffffc00f08947 */ /* 0x004fea000383ffff */
[----:B------:R-:W-:Y:S05]  /*ad80*/  BRA `(.L_x_80) ;  /* 0xffffff94003c7947 */ /* 0x000fea000383ffff */
.L_x_84:
[----:B------:R-:W-:-:S07]  /*ad90*/  MOV R0, UR4 ;  /* 0x0000000400007c02 */ /* 0x000fce0008000f00 */
.L_x_200:
[----:B--2---:R2:W4:Y:S02]  /*ada0*/  SYNCS.PHASECHK.TRANS64.TRYWAIT P0, [R0+URZ], R2 ;  /* 0x00000002000075a7 */ /* 0x00452400080011ff */
[----:B----4-:R-:W-:Y:S05]  /*adb0*/  @!P0 NANOSLEEP.SYNCS 0x989680 ;  /* 0x009896800000895d */ /* 0x010fea0003900000 */
[----:B------:R-:W4:Y:S02]  /*adc0*/  @!P0 SYNCS.PHASECHK.TRANS64 P0, [R0+URZ], R2 ;  /* 0x00000002000085a7 */ /* 0x000f2400080010ff */
[----:B----4-:R-:W-:Y:S05]  /*add0*/  @!P0 BRA `(.L_x_200) ;  /* 0xfffffffc00f08947 */ /* 0x010fea000383ffff */
[----:B------:R-:W-:Y:S05]  /*ade0*/  BRA `(.L_x_201) ;  /* 0xffffff9400dc7947 */ /* 0x000fea000383ffff */
.L_x_85:
[----:B------:R-:W-:-:S07]  /*adf0*/  MOV R0, UR5 ;  /* 0x0000000500007c02 */ /* 0x000fce0008000f00 */
.L_x_202:
[----:B-1----:R1:W2:Y:S02]  /*ae00*/  SYNCS.PHASECHK.TRANS64.TRYWAIT P0, [R0+URZ], R3 ;  /* 0x00000003000075a7 */ /* 0x0022a400080011ff */
[----:B--2---:R-:W-:Y:S05]  /*ae10*/  @!P0 NANOSLEEP.SYNCS 0x989680 ;  /* 0x009896800000895d */ /* 0x004fea0003900000 */
[----:B------:R-:W2:Y:S02]  /*ae20*/  @!P0 SYNCS.PHASECHK.TRANS64 P0, [R0+URZ], R3 ;  /* 0x00000003000085a7 */ /* 0x000ea400080010ff */
[----:B--2---:R-:W-:Y:S05]  /*ae30*/  @!P0 BRA `(.L_x_202) ;  /* 0xfffffffc00f08947 */ /* 0x004fea000383ffff */
[----:B------:R-:W-:Y:S05]  /*ae40*/  BRA `(.L_x_203) ;  /* 0xffffff9400e87947 */ /* 0x000fea000383ffff */
.L_x_86:
[----:B------:R-:W-:-:S07]  /*ae50*/  MOV R0, UR5 ;  /* 0x0000000500007c02 */ /* 0x000fce0008000f00 */
.L_x_204:
[----:B-1----:R1:W2:Y:S02]  /*ae60*/  SYNCS.PHASECHK.TRANS64.TRYWAIT P0, [R0+URZ], R3 ;  /* 0x00000003000075a7 */ /* 0x0022a400080011ff */
[----:B--2---:R-:W-:Y:S05]  /*ae70*/  @!P0 NANOSLEEP.SYNCS 0x989680 ;  /* 0x009896800000895d */ /* 0x004fea0003900000 */
[----:B------:R-:W2:Y:S02]  /*ae80*/  @!P0 SYNCS.PHASECHK.TRANS64 P0, [R0+URZ], R3 ;  /* 0x00000003000085a7 */ /* 0x000ea400080010ff */
[----:B--2---:R-:W-:Y:S05]  /*ae90*/  @!P0 BRA `(.L_x_204) ;  /* 0xfffffffc00f08947 */ /* 0x004fea000383ffff */
[----:B------:R-:W-:Y:S05]  /*aea0*/  BRA `(.L_x_205) ;  /* 0xffffff9400f47947 */ /* 0x000fea000383ffff */
.L_x_87:
[----:B-1----:R-:W-:-:S07]  /*aeb0*/  MOV R0, UR4 ;  /* 0x0000000400007c02 */ /* 0x002fce0008000f00 */
.L_x_206:
[----:B-1----:R1:W2:Y:S02]  /*aec0*/  SYNCS.PHASECHK.TRANS64.TRYWAIT P0, [R0+URZ], R2 ;  /* 0x00000002000075a7 */ /* 0x0022a400080011ff */
[----:B--2---:R-:W-:Y:S05]  /*aed0*/  @!P0 NANOSLEEP.SYNCS 0x989680 ;  /* 0x009896800000895d */ /* 0x004fea0003900000 */
[----:B------:R-:W2:Y:S02]  /*aee0*/  @!P0 SYNCS.PHASECHK.TRANS64 P0, [R0+URZ], R2 ;  /* 0x00000002000085a7 */ /* 0x000ea400080010ff */
[----:B--2---:R-:W-:Y:S05]  /*aef0*/  @!P0 BRA `(.L_x_206) ;  /* 0xfffffffc00f08947 */ /* 0x004fea000383ffff */
[----:B------:R-:W-:Y:S05]  /*af00*/  BRA `(.L_x_207) ;  /* 0xffffff9800007947 */ /* 0x000fea000383ffff */
.L_x_92:
[----:B--2---:R2:W3:Y:S02]  /*af10*/  SYNCS.PHASECHK.TRANS64.TRYWAIT P0, [R12+URZ+0x190], R0 ;  /* 0x000190000c0075a7 */ /* 0x0044e400080011ff */
[----:B---3--:R-:W-:Y:S05]  /*af20*/  @!P0 NANOSLEEP.SYNCS 0x989680 ;  /* 0x009896800000895d */ /* 0x008fea0003900000 */
[----:B------:R-:W3:Y:S02]  /*af30*/  @!P0 SYNCS.PHASECHK.TRANS64 P0, [R12+URZ+0x190], R0 ;  /* 0x000190000c0085a7 */ /* 0x000ee400080010ff */
[----:B---3--:R-:W-:Y:S05]  /*af40*/  @!P0 BRA `(.L_x_92) ;  /* 0xfffffffc00f08947 */ /* 0x008fea000383ffff */
[----:B------:R-:W-:Y:S05]  /*af50*/  BRA `(.L_x_208) ;  /* 0xffffff9c00207947 */ /* 0x000fea000383ffff */
.L_x_95:
[----:B-1----:R-:W-:Y:S07]  /*af60*/  MOV R0, UR21 ;  /* 0x0000001500007c02 */ /* 0x002fee0008000f00 */
.L_x_209:
[----:B-1----:R1:W2:Y:S02]  /*af70*/  SYNCS.PHASECHK.TRANS64.TRYWAIT P2, [R0+URZ+0x188], R6 ;  /* 0x00018806000075a7 */ /* 0x0022a400080411ff */
[----:B--2---:R-:W-:Y:S05]  /*af80*/  @!P2 NANOSLEEP.SYNCS 0x989680 ;  /* 0x009896800000a95d */ /* 0x004fea0003900000 */
[----:B------:R-:W2:Y:S02]  /*af90*/  @!P2 SYNCS.PHASECHK.TRANS64 P2, [R0+URZ+0x188], R6 ;  /* 0x000188060000a5a7 */ /* 0x000ea400080410ff */
[----:B--2---:R-:W-:Y:S05]  /*afa0*/  @!P2 BRA `(.L_x_209) ;  /* 0xfffffffc00f0a947 */ /* 0x004fea000383ffff */
[----:B------:R-:W-:Y:S05]  /*afb0*/  BRA `(.L_x_94) ;  /* 0xffffffa000887947 */ /* 0x000fea000383ffff */
.L_x_98:
[----:B------:R-:W-:Y:S07]  /*afc0*/  MOV R0, UR21 ;  /* 0x0000001500007c02 */ /* 0x000fee0008000f00 */
.L_x_210:
[----:B-1----:R1:W2:Y:S02]  /*afd0*/  SYNCS.PHASECHK.TRANS64.TRYWAIT P0, [R0+URZ+0x160], R9 ;  /* 0x00016009000075a7 */ /* 0x0022a400080011ff */
[----:B--2---:R-:W-:Y:S05]  /*afe0*/  @!P0 NANOSLEEP.SYNCS 0x989680 ;  /* 0x009896800000895d */ /* 0x004fea0003900000 */
[----:B------:R-:W2:Y:S02]  /*aff0*/  @!P0 SYNCS.PHASECHK.TRANS64 P0, [R0+URZ+0x160], R9 ;  /* 0x00016009000085a7 */ /* 0x000ea400080010ff */
[----:B--2---:R-:W-:Y:S05]  /*b000*/  @!P0 BRA `(.L_x_210) ;  /* 0xfffffffc00f08947 */ /* 0x004fea000383ffff */
[----:B------:R-:W-:Y:S05]  /*b010*/  BRA `(.L_x_211) ;  /* 0xffffffa000e47947 */ /* 0x000fea000383ffff */
.L_x_99:
[----:B------:R-:W-:Y:S07]  /*b020*/  MOV R0, UR21 ;  /* 0x0000001500007c02 */ /* 0x000fee0008000f00 */
.L_x_212:
[----:B-1----:R1:W2:Y:S02]  /*b030*/  SYNCS.PHASECHK.TRANS64.TRYWAIT P0, [R0+URZ+0x168], R9 ;  /* 0x00016809000075a7 */ /* 0x0022a400080011ff */
[----:B--2---:R-:W-:Y:S05]  /*b040*/  @!P0 NANOSLEEP.SYNCS 0x989680 ;  /* 0x009896800000895d */ /* 0x004fea0003900000 */
[----:B------:R-:W2:Y:S02]  /*b050*/  @!P0 SYNCS.PHASECHK.TRANS64 P0, [R0+URZ+0x168], R9 ;  /* 0x00016809000085a7 */ /* 0x000ea400080010ff */
[----:B--2---:R-:W-:Y:S05]  /*b060*/  @!P0 BRA `(.L_x_212) ;  /* 0xfffffffc00f08947 */ /* 0x004fea000383ffff */
[----:B------:R-:W-:Y:S05]  /*b070*/  BRA `(.L_x_213) ;  /* 0xffffffa400207947 */ /* 0x000fea000383ffff */
.L_x_100:
[----:B------:R-:W-:Y:S07]  /*b080*/  MOV R0, UR21 ;  /* 0x0000001500007c02 */ /* 0x000fee0008000f00 */
.L_x_214:
[----:B-1----:R1:W2:Y:S02]  /*b090*/  SYNCS.PHASECHK.TRANS64.TRYWAIT P0, [R0+URZ+0x170], R9 ;  /* 0x00017009000075a7 */ /* 0x0022a400080011ff */
[----:B--2---:R-:W-:Y:S05]  /*b0a0*/  @!P0 NANOSLEEP.SYNCS 0x989680 ;  /* 0x009896800000895d */ /* 0x004fea0003900000 */
[----:B------:R-:W2:Y:S02]  /*b0b0*/  @!P0 SYNCS.PHASECHK.TRANS64 P0, [R0+URZ+0x170], R9 ;  /* 0x00017009000085a7 */ /* 0x000ea400080010ff */
[----:B--2---:R-:W-:Y:S05]  /*b0c0*/  @!P0 BRA `(.L_x_214) ;  /* 0xfffffffc00f08947 */ /* 0x004fea000383ffff */
[----:B------:R-:W-:Y:S05]  /*b0d0*/  BRA `(.L_x_215) ;  /* 0xffffffa400687947 */ /* 0x000fea000383ffff */
.L_x_101:
[----:B------:R-:W-:Y:S07]  /*b0e0*/  MOV R0, UR21 ;  /* 0x0000001500007c02 */ /* 0x000fee0008000f00 */
.L_x_216:
[----:B-1----:R1:W2:Y:S02]  /*b0f0*/  SYNCS.PHASECHK.TRANS64.TRYWAIT P0, [R0+URZ+0x178], R9 ;  /* 0x00017809000075a7 */ /* 0x0022a400080011ff */
[----:B--2---:R-:W-:Y:S05]  /*b100*/  @!P0 NANOSLEEP.SYNCS 0x989680 ;  /* 0x009896800000895d */ /* 0x004fea0003900000 */
[----:B------:R-:W2:Y:S02]  /*b110*/  @!P0 SYNCS.PHASECHK.TRANS64 P0, [R0+URZ+0x178], R9 ;  /* 0x00017809000085a7 */ /* 0x000ea400080010ff */
[----:B--2---:R-:W-:Y:S05]  /*b120*/  @!P0 BRA `(.L_x_216) ;  /* 0xfffffffc00f08947 */ /* 0x004fea000383ffff */
[----:B------:R-:W-:Y:S05]  /*b130*/  BRA `(.L_x_217) ;  /* 0xffffffa400ac7947 */ /* 0x000fea000383ffff */
.L_x_103:
[----:B------:R-:W-:-:S07]  /*b140*/  MOV R0, UR21 ;  /* 0x0000001500007c02 */ /* 0x000fce0008000f00 */
.L_x_218:
[----:B-1----:R1:W3:Y:S02]  /*b150*/  SYNCS.PHASECHK.TRANS64.TRYWAIT P0, [R0+URZ+0x160], R2 ;  /* 0x00016002000075a7 */ /* 0x0022e400080011ff */
[----:B---3--:R-:W-:Y:S05]  /*b160*/  @!P0 NANOSLEEP.SYNCS 0x989680 ;  /* 0x009896800000895d */ /* 0x008fea0003900000 */
[----:B------:R-:W3:Y:S02]  /*b170*/  @!P0 SYNCS.PHASECHK.TRANS64 P0, [R0+URZ+0x160], R2 ;  /* 0x00016002000085a7 */ /* 0x000ee400080010ff */
[----:B---3--:R-:W-:Y:S05]  /*b180*/  @!P0 BRA `(.L_x_218) ;  /* 0xfffffffc00f08947 */ /* 0x008fea000383ffff */
[----:B------:R-:W-:Y:S05]  /*b190*/  BRA `(.L_x_219) ;  /* 0xffffffa800247947 */ /* 0x000fea000383ffff */
.L_x_104:
[----:B-1----:R-:W-:-:S07]  /*b1a0*/  MOV R0, UR21 ;  /* 0x0000001500007c02 */ /* 0x002fce0008000f00 */
.L_x_220:
[----:B-1----:R1:W3:Y:S02]  /*b1b0*/  SYNCS.PHASECHK.TRANS64.TRYWAIT P0, [R0+URZ+0x168], R2 ;  /* 0x00016802000075a7 */ /* 0x0022e400080011ff */
[----:B---3--:R-:W-:Y:S05]  /*b1c0*/  @!P0 NANOSLEEP.SYNCS 0x989680 ;  /* 0x009896800000895d */ /* 0x008fea0003900000 */
[----:B------:R-:W3:Y:S02]  /*b1d0*/  @!P0 SYNCS.PHASECHK.TRANS64 P0, [R0+URZ+0x168], R2 ;  /* 0x00016802000085a7 */ /* 0x000ee400080010ff */
[----:B---3--:R-:W-:Y:S05]  /*b1e0*/  @!P0 BRA `(.L_x_220) ;  /* 0xfffffffc00f08947 */ /* 0x008fea000383ffff */
[----:B------:R-:W-:Y:S05]  /*b1f0*/  BRA `(.L_x_221) ;  /* 0xffffffa800147947 */ /* 0x000fea000383ffff */
.L_x_105:
[----:B-1----:R-:W-:-:S07]  /*b200*/  MOV R0, UR21 ;  /* 0x0000001500007c02 */ /* 0x002fce0008000f00 */
.L_x_222:
[----:B-1----:R1:W3:Y:S02]  /*b210*/  SYNCS.PHASECHK.TRANS64.TRYWAIT P0, [R0+URZ+0x170], R2 ;  /* 0x00017002000075a7 */ /* 0x0022e400080011ff */
[----:B---3--:R-:W-:Y:S05]  /*b220*/  @!P0 NANOSLEEP.SYNCS 0x989680 ;  /* 0x009896800000895d */ /* 0x008fea0003900000 */
[----:B------:R-:W3:Y:S02]  /*b230*/  @!P0 SYNCS.PHASECHK.TRANS64 P0, [R0+URZ+0x170], R2 ;  /* 0x00017002000085a7 */ /* 0x000ee400080010ff */
[----:B---3--:R-:W-:Y:S05]  /*b240*/  @!P0 BRA `(.L_x_222) ;  /* 0xfffffffc00f08947 */ /* 0x008fea000383ffff */
[----:B------:R-:W-:Y:S05]  /*b250*/  BRA `(.L_x_223) ;  /* 0xffffffa800047947 */ /* 0x000fea000383ffff */
.L_x_107:
[----:B-1----:R1:W2:Y:S02]  /*b260*/  SYNCS.PHASECHK.TRANS64.TRYWAIT P0, [R3+URZ+0x190], R0 ;  /* 0x00019000030075a7 */ /* 0x0022a400080011ff */
[----:B--2---:R-:W-:Y:S05]  /*b270*/  @!P0 NANOSLEEP.SYNCS 0x989680 ;  /* 0x009896800000895d */ /* 0x004fea0003900000 */
[----:B------:R-:W2:Y:S02]  /*b280*/  @!P0 SYNCS.PHASECHK.TRANS64 P0, [R3+URZ+0x190], R0 ;  /* 0x00019000030085a7 */ /* 0x000ea400080010ff */
[----:B--2---:R-:W-:Y:S05]  /*b290*/  @!P0 BRA `(.L_x_107) ;  /* 0xfffffffc00f08947 */ /* 0x004fea000383ffff */
[----:B------:R-:W-:Y:S05]  /*b2a0*/  BRA `(.L_x_224) ;  /* 0xffffffa800d07947 */ /* 0x000fea000383ffff */
.L_x_118:
[----:B-1----:R1:W2:Y:S02]  /*b2b0*/  SYNCS.PHASECHK.TRANS64.TRYWAIT P1, [R2+URZ+0x140], R0 ;  /* 0x00014000020075a7 */ /* 0x0022a400080211ff */
[----:B--2---:R-:W-:Y:S05]  /*b2c0*/  @!P1 NANOSLEEP.SYNCS 0x989680 ;  /* 0x009896800000995d */ /* 0x004fea0003900000 */
[----:B------:R-:W2:Y:S02]  /*b2d0*/  @!P1 SYNCS.PHASECHK.TRANS64 P1, [R2+URZ+0x140], R0 ;  /* 0x00014000020095a7 */ /* 0x000ea400080210ff */
[----:B--2---:R-:W-:Y:S05]  /*b2e0*/  @!P1 BRA `(.L_x_118) ;  /* 0xfffffffc00f09947 */ /* 0x004fea000383ffff */
[----:B------:R-:W-:Y:S05]  /*b2f0*/  BRA `(.L_x_117) ;  /* 0xffffffb800447947 */ /* 0x000fea000383ffff */
.L_x_120:
[----:B-1----:R1:W2:Y:S02]  /*b300*/  SYNCS.PHASECHK.TRANS64.TRYWAIT P0, [R52+URZ+0x1b0], R3 ;  /* 0x0001b003340075a7 */ /* 0x0022a400080011ff */
[----:B--2---:R-:W-:Y:S05]  /*b310*/  @!P0 NANOSLEEP.SYNCS 0x989680 ;  /* 0x009896800000895d */ /* 0x004fea0003900000 */
[----:B------:R-:W2:Y:S02]  /*b320*/  @!P0 SYNCS.PHASECHK.TRANS64 P0, [R52+URZ+0x1b0], R3 ;  /* 0x0001b003340085a7 */ /* 0x000ea400080010ff */
[----:B--2---:R-:W-:Y:S05]  /*b330*/  @!P0 BRA `(.L_x_120) ;  /* 0xfffffffc00f08947 */ /* 0x004fea000383ffff */
[----:B------:R-:W-:Y:S05]  /*b340*/  BRA `(.L_x_119) ;  /* 0xffffffb800987947 */ /* 0x000fea000383ffff */
.L_x_128:
[----:B--2---:R2:W3:Y:S02]  /*b350*/  SYNCS.PHASECHK.TRANS64.TRYWAIT P0, [R0+URZ+0x140], R2 ;  /* 0x00014002000075a7 */ /* 0x0044e400080011ff */
[----:B---3--:R-:W-:Y:S05]  /*b360*/  @!P0 NANOSLEEP.SYNCS 0x989680 ;  /* 0x009896800000895d */ /* 0x008fea0003900000 */
[----:B------:R-:W3:Y:S02]  /*b370*/  @!P0 SYNCS.PHASECHK.TRANS64 P0, [R0+URZ+0x140], R2 ;  /* 0x00014002000085a7 */ /* 0x000ee400080010ff */
[----:B---3--:R-:W-:Y:S05]  /*b380*/  @!P0 BRA `(.L_x_128) ;  /* 0xfffffffc00f08947 */ /* 0x008fea000383ffff */
[----:B------:R-:W-:Y:S05]  /*b390*/  BRA `(.L_x_127) ;  /* 0xffffffc4008c7947 */ /* 0x000fea000383ffff */
.L_x_136:
[----:B--2---:R2:W3:Y:S02]  /*b3a0*/  SYNCS.PHASECHK.TRANS64.TRYWAIT P0, [R0+URZ+0x140], R4 ;  /* 0x00014004000075a7 */ /* 0x0044e400080011ff */
[----:B---3--:R-:W-:Y:S05]  /*b3b0*/  @!P0 NANOSLEEP.SYNCS 0x989680 ;  /* 0x009896800000895d */ /* 0x008fea0003900000 */
[----:B------:R-:W3:Y:S02]  /*b3c0*/  @!P0 SYNCS.PHASECHK.TRANS64 P0, [R0+URZ+0x140], R4 ;  /* 0x00014004000085a7 */ /* 0x000ee400080010ff */
[----:B---3--:R-:W-:Y:S05]  /*b3d0*/  @!P0 BRA `(.L_x_136) ;  /* 0xfffffffc00f08947 */ /* 0x008fea000383ffff */
[----:B------:R-:W-:Y:S05]  /*b3e0*/  BRA `(.L_x_135) ;  /* 0xffffffd000c87947 */ /* 0x000fea000383ffff */
.L_x_144:
[----:B--2---:R2:W3:Y:S02]  /*b3f0*/  SYNCS.PHASECHK.TRANS64.TRYWAIT P0, [R0+URZ+0x140], R2 ;  /* 0x00014002000075a7 */ /* 0x0044e400080011ff */
[----:B---3--:R-:W-:Y:S05]  /*b400*/  @!P0 NANOSLEEP.SYNCS 0x989680 ;  /* 0x009896800000895d */ /* 0x008fea0003900000 */
[----:B------:R-:W3:Y:S02]  /*b410*/  @!P0 SYNCS.PHASECHK.TRANS64 P0, [R0+URZ+0x140], R2 ;  /* 0x00014002000085a7 */ /* 0x000ee400080010ff */
[----:B---3--:R-:W-:Y:S05]  /*b420*/  @!P0 BRA `(.L_x_144) ;  /* 0xfffffffc00f08947 */ /* 0x008fea000383ffff */
[----:B------:R-:W-:Y:S05]  /*b430*/  BRA `(.L_x_143) ;  /* 0xffffffe000147947 */ /* 0x000fea000383ffff */
        .weak           $__internal_0_$__cuda_sm10x_tcgen05_guardrail_trap_col_being_dealloced_not_returned_by_alloc
        .type           $__internal_0_$__cuda_sm10x_tcgen05_guardrail_trap_col_being_dealloced_not_returned_by_alloc,@function
        .size           $__internal_0_$__cuda_sm10x_tcgen05_guardrail_trap_col_being_dealloced_not_returned_by_alloc,($__internal_1_$__cuda_sm10x_tcgen05_guardrail_trap_phase_invalid_during_alloc - $__internal_0_$__cuda_sm10x_tcgen05_guardrail_trap_col_being_dealloced_not_returned_by_alloc)
$__internal_0_$__cuda_sm10x_tcgen05_guardrail_trap_col_being_dealloced_not_returned_by_alloc:
[----:B------:R-:W-:Y:S05]  /*b440*/  BPT.TRAP 0x1 ;  /* 0x000000040000795c */ /* 0x000fea0000300000 */
[----:B------:R-:W-:-:S04]  /*b450*/  HFMA2 R3, -RZ, RZ, 0, 0 ;  /* 0x00000000ff037431 */ /* 0x000fc800000001ff */
[----:B------:R-:W-:Y:S05]  /*b460*/  RET.REL.NODEC R2 `(_ZN7cutlass13device_kernelINS_4gemm6kernel13GemmUniversalIN4cute5tupleIJiiiiEEENS1_10collective13CollectiveMmaINS1_35MainloopSm100TmaUmmaWarpSpecializedILi20ELi2ELi4ENS5_IJNS4_1CILi1EEENSA_ILi8EEESB_EEEEENS5_IJNSA_ILi64EEENSA_ILi256EEENSA_ILi32EEEEEEaNS5_IJlSB_lEEEaSJ_NS4_8TiledMMAINS4_8MMA_AtomIJNS4_15SM100_MMA_S8_SSIaaiLi64ELi256ELNS4_4UMMA5MajorE0ELSO_0ELNSN_8SaturateE0EEEEEENS4_6LayoutINS5_IJSB_SB_SB_EEENS5_IJNSA_ILi0EEESU_SU_EEEEENS5_IJNS4_10UnderscoreESX_SX_EEEEENS4_23SM90_TMA_LOAD_MULTICASTENS4_14ComposedLayoutINS4_7SwizzleILi1ELi4ELi3EEENS4_18smem_ptr_flag_bitsILi8EEENSS_INS5_IJSC_SH_EEENS5_IJSH_SB_EEEEEEEvNS4_8identityENS4_13SM90_TMA_LOADES19_vS1A_EENS_8epilogue10collective18CollectiveEpilogueINS1D_23Sm100TmaWarpSpecializedILi4ELi2ELi32ELb0ELb0EEEJSI_NS5_IJNSS_ISF_SB_EES1I_EEEaSJ_aSJ_NS1D_6fusion15FusionCallbacksIS1H_NS1K_17LinearCombinationIaiaiLNS_15FloatRoundStyleE2EEESI_S1J_JEEENS4_5SM1004TMEM4LOAD26SM100_TMEM_LOAD_16dp32b32xES1B_NS11_INS12_ILi2ELi4ELi3EEES15_NSS_INS5_IJSC_SF_EEENS5_IJSF_SB_EEEEEEENS4_39AutoVectorizingCopyWithAssumedAlignmentILi128EEENS4_14SM90_TMA_STOREES1Y_S20_S20_EEEvvEEEEvNT_6ParamsE) ;  /* 0xffffff4802e47950 */ /* 0x000fea0003c3ffff */
        .weak           $__internal_1_$__cuda_sm10x_tcgen05_guardrail_trap_phase_invalid_during_alloc
        .type           $__internal_1_$__cuda_sm10x_tcgen05_guardrail_trap_phase_invalid_during_alloc,@function
        .size           $__internal_1_$__cuda_sm10x_tcgen05_guardrail_trap_phase_invalid_during_alloc,($__internal_2_$__cuda_sm10x_tcgen05_guardrail_trap_unallocated_columns_being_dealloced - $__internal_1_$__cuda_sm10x_tcgen05_guardrail_trap_phase_invalid_during_alloc)
$__internal_1_$__cuda_sm10x_tcgen05_guardrail_trap_phase_invalid_during_alloc:
[----:B------:R-:W-:Y:S05]  /*b470*/  BPT.TRAP 0x1 ;  /* 0x000000040000795c */ /* 0x000fea0000300000 */
[----:B------:R-:W-:-:S04]  /*b480*/  MOV R5, 0x0 ;  /* 0x0000000000057802 */ /* 0x000fc80000000f00 */
[----:B------:R-:W-:Y:S05]  /*b490*/  RET.REL.NODEC R4 `(_ZN7cutlass13device_kernelINS_4gemm6kernel13GemmUniversalIN4cute5tupleIJiiiiEEENS1_10collective13CollectiveMmaINS1_35MainloopSm100TmaUmmaWarpSpecializedILi20ELi2ELi4ENS5_IJNS4_1CILi1EEENSA_ILi8EEESB_EEEEENS5_IJNSA_ILi64EEENSA_ILi256EEENSA_ILi32EEEEEEaNS5_IJlSB_lEEEaSJ_NS4_8TiledMMAINS4_8MMA_AtomIJNS4_15SM100_MMA_S8_SSIaaiLi64ELi256ELNS4_4UMMA5MajorE0ELSO_0ELNSN_8SaturateE0EEEEEENS4_6LayoutINS5_IJSB_SB_SB_EEENS5_IJNSA_ILi0EEESU_SU_EEEEENS5_IJNS4_10UnderscoreESX_SX_EEEEENS4_23SM90_TMA_LOAD_MULTICASTENS4_14ComposedLayoutINS4_7SwizzleILi1ELi4ELi3EEENS4_18smem_ptr_flag_bitsILi8EEENSS_INS5_IJSC_SH_EEENS5_IJSH_SB_EEEEEEEvNS4_8identityENS4_13SM90_TMA_LOADES19_vS1A_EENS_8epilogue10collective18CollectiveEpilogueINS1D_23Sm100TmaWarpSpecializedILi4ELi2ELi32ELb0ELb0EEEJSI_NS5_IJNSS_ISF_SB_EES1I_EEEaSJ_aSJ_NS1D_6fusion15FusionCallbacksIS1H_NS1K_17LinearCombinationIaiaiLNS_15FloatRoundStyleE2EEESI_S1J_JEEENS4_5SM1004TMEM4LOAD26SM100_TMEM_LOAD_16dp32b32xES1B_NS11_INS12_ILi2ELi4ELi3EEES15_NSS_INS5_IJSC_SF_EEENS5_IJSF_SB_EEEEEEENS4_39AutoVectorizingCopyWithAssumedAlignmentILi128EEENS4_14SM90_TMA_STOREES1Y_S20_S20_EEEvvEEEEvNT_6ParamsE) ;  /* 0xffffff4804d87950 */ /* 0x000fea0003c3ffff */
        .weak           $__internal_2_$__cuda_sm10x_tcgen05_guardrail_trap_unallocated_columns_being_dealloced
        .type           $__internal_2_$__cuda_sm10x_tcgen05_guardrail_trap_unallocated_columns_being_dealloced,@function
        .size           $__internal_2_$__cuda_sm10x_tcgen05_guardrail_trap_unallocated_columns_being_dealloced,(.L_x_226 - $__internal_2_$__cuda_sm10x_tcgen05_guardrail_trap_unallocated_columns_being_dealloced)
$__internal_2_$__cuda_sm10x_tcgen05_guardrail_trap_unallocated_columns_being_dealloced:
[----:B------:R-:W-:Y:S05]  /*b4a0*/  BPT.TRAP 0x1 ;  /* 0x000000040000795c */ /* 0x000fea0000300000 */
[----:B------:R-:W-:-:S04]  /*b4b0*/  HFMA2 R3, -RZ, RZ, 0, 0 ;  /* 0x00000000ff037431 */ /* 0x000fc800000001ff */
[----:B------:R-:W-:Y:S05]  /*b4c0*/  RET.REL.NODEC R2 `(_ZN7cutlass13device_kernelINS_4gemm6kernel13GemmUniversalIN4cute5tupleIJiiiiEEENS1_10collective13CollectiveMmaINS1_35MainloopSm100TmaUmmaWarpSpecializedILi20ELi2ELi4ENS5_IJNS4_1CILi1EEENSA_ILi8EEESB_EEEEENS5_IJNSA_ILi64EEENSA_ILi256EEENSA_ILi32EEEEEEaNS5_IJlSB_lEEEaSJ_NS4_8TiledMMAINS4_8MMA_AtomIJNS4_15SM100_MMA_S8_SSIaaiLi64ELi256ELNS4_4UMMA5MajorE0ELSO_0ELNSN_8SaturateE0EEEEEENS4_6LayoutINS5_IJSB_SB_SB_EEENS5_IJNSA_ILi0EEESU_SU_EEEEENS5_IJNS4_10UnderscoreESX_SX_EEEEENS4_23SM90_TMA_LOAD_MULTICASTENS4_14ComposedLayoutINS4_7SwizzleILi1ELi4ELi3EEENS4_18smem_ptr_flag_bitsILi8EEENSS_INS5_IJSC_SH_EEENS5_IJSH_SB_EEEEEEEvNS4_8identityENS4_13SM90_TMA_LOADES19_vS1A_EENS_8epilogue10collective18CollectiveEpilogueINS1D_23Sm100TmaWarpSpecializedILi4ELi2ELi32ELb0ELb0EEEJSI_NS5_IJNSS_ISF_SB_EES1I_EEEaSJ_aSJ_NS1D_6fusion15FusionCallbacksIS1H_NS1K_17LinearCombinationIaiaiLNS_15FloatRoundStyleE2EEESI_S1J_JEEENS4_5SM1004TMEM4LOAD26SM100_TMEM_LOAD_16dp32b32xES1B_NS11_INS12_ILi2ELi4ELi3EEES15_NSS_INS5_IJSC_SF_EEENS5_IJSF_SB_EEEEEEENS4_39AutoVectorizingCopyWithAssumedAlignmentILi128EEENS4_14SM90_TMA_STOREES1Y_S20_S20_EEEvvEEEEvNT_6ParamsE) ;  /* 0xffffff4802cc7950 */ /* 0x000fea0003c3ffff */
.L_x_225:
[----:B------:R-:W-:-:S00]  /*b4d0*/  BRA `(.L_x_225) ;  /* 0xfffffffc00fc7947 */ /* 0x000fc0000383ffff */
[----:B------:R-:W-:-:S00]  /*b4e0*/  NOP ;  /* 0x0000000000007918 */ /* 0x000fc00000000000 */
        /* <DEDUP_REMOVED lines=9> */
.L_x_226:


//--------------------- .nv.global.init           --------------------------
	.section	.nv.global.init,"aw",@progbits
.nv.global.init:
	.type		$str$27,@object
	.size		$str$27,($str$28 - $str$27)
$str$27:
        /*0000*/ 	.byte	0x28, 0x61, 0x64, 0x64, 0x72, 0x65, 0x73, 0x73, 0x20, 0x26, 0x20, 0x6d, 0x61, 0x73, 0x6b, 0x29
        /*0010*/ 	.byte	0x20, 0x3d, 0x3d, 0x20, 0x30, 0x00
	.type		$str$28,@object
	.size		$str$28,($str$26 - $str$28)
$str$28:
        /*0016*/ 	.byte	0x2f, 0x74, 0x6d, 0x70, 0x2f, 0x63, 0x75, 0x74, 0x6c, 0x61, 0x73, 0x73, 0x5f, 0x73, 0x77, 0x65
        /*0026*/ 	.byte	0x65, 0x70, 0x5f, 0x73, 0x72, 0x63, 0x2f, 0x69, 0x6e, 0x63, 0x6c, 0x75, 0x64, 0x65, 0x2f, 0x63
        /*0036*/ 	.byte	0x75, 0x74, 0x65, 0x2f, 0x70, 0x6f, 0x69, 0x6e, 0x74, 0x65, 0x72, 0x5f, 0x66, 0x6c, 0x61, 0x67
        /*0046*/ 	.byte	0x67, 0x65, 0x64, 0x2e, 0x68, 0x70, 0x70, 0x00
	.type		$str$26,@object
	.size		$str$26,($str$25 - $str$26)
$str$26:
        /*004e*/ 	.byte	0x2f, 0x74, 0x6d, 0x70, 0x2f, 0x63, 0x75, 0x74, 0x6c, 0x61, 0x73, 0x73, 0x5f, 0x73, 0x77, 0x65
        /*005e*/ 	.byte	0x65, 0x70, 0x5f, 0x73, 0x72, 0x63, 0x2f, 0x69, 0x6e, 0x63, 0x6c, 0x75, 0x64, 0x65, 0x2f, 0x63
        /*006e*/ 	.byte	0x75, 0x74, 0x65, 0x2f, 0x61, 0x74, 0x6f, 0x6d, 0x2f, 0x63, 0x6f, 0x70, 0x79, 0x5f, 0x74, 0x72
        /*007e*/ 	.byte	0x61, 0x69, 0x74, 0x73, 0x5f, 0x73, 0x6d, 0x31, 0x30, 0x30, 0x2e, 0x68, 0x70, 0x70, 0x00
	.type		$str$25,@object
	.size		$str$25,(__unnamed_1 - $str$25)
$str$25:
        /*008d*/ 	.byte	0x28, 0x28, 0x75, 0x69, 0x6e, 0x74, 0x33, 0x32, 0x5f, 0x74, 0x28, 0x74, 0x68, 0x72, 0x65, 0x61
        /*009d*/ 	.byte	0x64, 0x49, 0x64, 0x78, 0x2e, 0x78, 0x29, 0x20, 0x2f, 0x20, 0x33, 0x32, 0x29, 0x20, 0x25, 0x20
        /*00ad*/ 	.byte	0x34, 0x29, 0x20, 0x3d, 0x3d, 0x20, 0x28, 0x28, 0x28, 0x74, 0x6d, 0x65, 0x6d, 0x5f, 0x61, 0x64
        /*00bd*/ 	.byte	0x64, 0x72, 0x20, 0x3e, 0x3e, 0x20, 0x31, 0x36, 0x29, 0x20, 0x2f, 0x20, 0x33, 0x32, 0x29, 0x20
        /*00cd*/ 	.byte	0x25, 0x20, 0x34, 0x29, 0x00
	.type		__unnamed_1,@object
	.size		__unnamed_1,(__unnamed_2 - __unnamed_1)
__unnamed_1:
        /*00d2*/ 	.byte	0x61, 0x75, 0x74, 0x6f, 0x20, 0x63, 0x75, 0x74, 0x65, 0x3a, 0x3a, 0x61, 0x73, 0x5f, 0x70, 0x6f
        /* <DEDUP_REMOVED lines=24> */
        /*0262*/ 	.byte	0x00
	.type		__unnamed_2,@object
	.size		__unnamed_2,(__unnamed_3 - __unnamed_2)
__unnamed_2:
        /* <DEDUP_REMOVED lines=26> */
	.type		__unnamed_3,@object
	.size		__unnamed_3,(.L_3 - __unnamed_3)
__unnamed_3:
        /* <DEDUP_REMOVED lines=41> */
.L_3:


//--------------------- .nv.shared._ZN7cutlass13device_kernelINS_4gemm6kernel13GemmUniversalIN4cute5tupleIJiiiiEEENS1_10collective13CollectiveMmaINS1_35MainloopSm100TmaUmmaWarpSpecializedILi20ELi2ELi4ENS5_IJNS4_1CILi1EEENSA_ILi8EEESB_EEEEENS5_IJNSA_ILi64EEENSA_ILi256EEENSA_ILi32EEEEEEaNS5_IJlSB_lEEEaSJ_NS4_8TiledMMAINS4_8MMA_AtomIJNS4_15SM100_MMA_S8_SSIaaiLi64ELi256ELNS4_4UMMA5MajorE0ELSO_0ELNSN_8SaturateE0EEEEEENS4_6LayoutINS5_IJSB_SB_SB_EEENS5_IJNSA_ILi0EEESU_SU_EEEEENS5_IJNS4_10UnderscoreESX_SX_EEEEENS4_23SM90_TMA_LOAD_MULTICASTENS4_14ComposedLayoutINS4_7SwizzleILi1ELi4ELi3EEENS4_18smem_ptr_flag_bitsILi8EEENSS_INS5_IJSC_SH_EEENS5_IJSH_SB_EEEEEEEvNS4_8identityENS4_13SM90_TMA_LOADES19_vS1A_EENS_8epilogue10collective18CollectiveEpilogueINS1D_23Sm100TmaWarpSpecializedILi4ELi2ELi32ELb0ELb0EEEJSI_NS5_IJNSS_ISF_SB_EES1I_EEEaSJ_aSJ_NS1D_6fusion15FusionCallbacksIS1H_NS1K_17LinearCombinationIaiaiLNS_15FloatRoundStyleE2EEESI_S1J_JEEENS4_5SM1004TMEM4LOAD26SM100_TMEM_LOAD_16dp32b32xES1B_NS11_INS12_ILi2ELi4ELi3EEES15_NSS_INS5_IJSC_SF_EEENS5_IJSF_SB_EEEEEEENS4_39AutoVectorizingCopyWithAssumedAlignmentILi128EEENS4_14SM90_TMA_STOREES1Y_S20_S20_EEEvvEEEEvNT_6ParamsE --------------------------
	.section	.nv.shared._ZN7cutlass13device_kernelINS_4gemm6kernel13GemmUniversalIN4cute5tupleIJiiiiEEENS1_10collective13CollectiveMmaINS1_35MainloopSm100TmaUmmaWarpSpecializedILi20ELi2ELi4ENS5_IJNS4_1CILi1EEENSA_ILi8EEESB_EEEEENS5_IJNSA_ILi64EEENSA_ILi256EEENSA_ILi32EEEEEEaNS5_IJlSB_lEEEaSJ_NS4_8TiledMMAINS4_8MMA_AtomIJNS4_15SM100_MMA_S8_SSIaaiLi64ELi256ELNS4_4UMMA5MajorE0ELSO_0ELNSN_8SaturateE0EEEEEENS4_6LayoutINS5_IJSB_SB_SB_EEENS5_IJNSA_ILi0EEESU_SU_EEEEENS5_IJNS4_10UnderscoreESX_SX_EEEEENS4_23SM90_TMA_LOAD_MULTICASTENS4_14ComposedLayoutINS4_7SwizzleILi1ELi4ELi3EEENS4_18smem_ptr_flag_bitsILi8EEENSS_INS5_IJSC_SH_EEENS5_IJSH_SB_EEEEEEEvNS4_8identityENS4_13SM90_TMA_LOADES19_vS1A_EENS_8epilogue10collective18CollectiveEpilogueINS1D_23Sm100TmaWarpSpecializedILi4ELi2ELi32ELb0ELb0EEEJSI_NS5_IJNSS_ISF_SB_EES1I_EEEaSJ_aSJ_NS1D_6fusion15FusionCallbacksIS1H_NS1K_17LinearCombinationIaiaiLNS_15FloatRoundStyleE2EEESI_S1J_JEEENS4_5SM1004TMEM4LOAD26SM100_TMEM_LOAD_16dp32b32xES1B_NS11_INS12_ILi2ELi4ELi3EEES15_NSS_INS5_IJSC_SF_EEENS5_IJSF_SB_EEEEEEENS4_39AutoVectorizingCopyWithAssumedAlignmentILi128EEENS4_14SM90_TMA_STOREES1Y_S20_S20_EEEvvEEEEvNT_6ParamsE,"aw",@nobits
	.sectionflags	@""
	.align	16
	.zero		1024


//--------------------- .nv.shared.reserved.0     --------------------------
	.section	.nv.shared.reserved.0,"aw",@nobits
	.weak		__nv_reservedSMEM_offset_0_alias
	.size		__nv_reservedSMEM_offset_0_alias, 0, 64
	.other		__nv_reservedSMEM_offset_0_alias,@"STO_CUDA_RESERVED_SHARED STV_DEFAULT"
__nv_reservedSMEM_offset_0_alias:
	.zero		0
.nv.shared.reserved.0:
	.zero		64
	.weak		__nv_reservedSMEM_tcgen05_partition
	.type		__nv_reservedSMEM_tcgen05_partition,@object
	.size		__nv_reservedSMEM_tcgen05_partition,(.L_0 - __nv_reservedSMEM_tcgen05_partition)
__nv_reservedSMEM_tcgen05_partition:
	.zero		32
.L_0:


//--------------------- .nv.global                --------------------------
	.section	.nv.global,"aw",@nobits
.nv.global:
	.type		_ZN40_INTERNAL_b0cbad61_4_k_cu_f1f81280_250054cute1_E,@object
	.size		_ZN40_INTERNAL_b0cbad61_4_k_cu_f1f81280_250054cute1_E,(_ZN40_INTERNAL_b0cbad61_4_k_cu_f1f81280_250054cuda3std3__45__cpo6cbeginE - _ZN40_INTERNAL_b0cbad61_4_k_cu_f1f81280_250054cute1_E)
_ZN40_INTERNAL_b0cbad61_4_k_cu_f1f81280_250054cute1_E:
	.zero		1
	.type		_ZN40_INTERNAL_b0cbad61_4_k_cu_f1f81280_250054cuda3std3__45__cpo6cbeginE,@object
	.size		_ZN40_INTERNAL_b0cbad61_4_k_cu_f1f81280_250054cuda3std3__45__cpo6cbeginE,(_ZN40_INTERNAL_b0cbad61_4_k_cu_f1f81280_250054cuda3std3__48in_placeE - _ZN40_INTERNAL_b0cbad61_4_k_cu_f1f81280_250054cuda3std3__45__cpo6cbeginE)
_ZN40_INTERNAL_b0cbad61_4_k_cu_f1f81280_250054cuda3std3__45__cpo6cbeginE:
	.zero		1
	.type		_ZN40_INTERNAL_b0cbad61_4_k_cu_f1f81280_250054cuda3std3__48in_placeE,@object
	.size		_ZN40_INTERNAL_b0cbad61_4_k_cu_f1f81280_250054cuda3std3__48in_placeE,(_ZN40_INTERNAL_b0cbad61_4_k_cu_f1f81280_250054cuda3std6ranges3__45__cpo9iter_moveE - _ZN40_INTERNAL_b0cbad61_4_k_cu_f1f81280_250054cuda3std3__48in_placeE)
_ZN40_INTERNAL_b0cbad61_4_k_cu_f1f81280_250054cuda3std3__48in_placeE:
	.zero		1
	.type		_ZN40_INTERNAL_b0cbad61_4_k_cu_f1f81280_250054cuda3std6ranges3__45__cpo9iter_moveE,@object
	.size		_ZN40_INTERNAL_b0cbad61_4_k_cu_f1f81280_250054cuda3std6ranges3__45__cpo9iter_moveE,(_ZN40_INTERNAL_b0cbad61_4_k_cu_f1f81280_250054cuda3std3__45__cpo5beginE - _ZN40_INTERNAL_b0cbad61_4_k_cu_f1f81280_250054cuda3std6ranges3__45__cpo9iter_moveE)
_ZN40_INTERNAL_b0cbad61_4_k_cu_f1f81280_250054cuda3std6ranges3__45__cpo9iter_moveE:
	.zero		1
	.type		_ZN40_INTERNAL_b0cbad61_4_k_cu_f1f81280_250054cuda3std3__45__cpo5beginE,@object
	.size		_ZN40_INTERNAL_b0cbad61_4_k_cu_f1f81280_250054cuda3std3__45__cpo5beginE,(_ZN40_INTERNAL_b0cbad61_4_k_cu_f1f81280_250054cuda3std3__442_GLOBAL__N__b0cbad61_4_k_cu_f1f81280_250056ignoreE - _ZN40_INTERNAL_b0cbad61_4_k_cu_f1f81280_250054cuda3std3__45__cpo5beginE)
_ZN40_INTERNAL_b0cbad61_4_k_cu_f1f81280_250054cuda3std3__45__cpo5beginE:
	.zero		1
	.type		_ZN40_INTERNAL_b0cbad61_4_k_cu_f1f81280_250054cuda3std3__442_GLOBAL__N__b0cbad61_4_k_cu_f1f81280_250056ignoreE,@object
	.size		_ZN40_INTERNAL_b0cbad61_4_k_cu_f1f81280_250054cuda3std3__442_GLOBAL__N__b0cbad61_4_k_cu_f1f81280_250056ignoreE,(_ZN40_INTERNAL_b0cbad61_4_k_cu_f1f81280_250054cute7productE - _ZN40_INTERNAL_b0cbad61_4_k_cu_f1f81280_250054cuda3std3__442_GLOBAL__N__b0cbad61_4_k_cu_f1f81280_250056ignoreE)
_ZN40_INTERNAL_b0cbad61_4_k_cu_f1f81280_250054cuda3std3__442_GLOBAL__N__b0cbad61_4_k_cu_f1f81280_250056ignoreE:
	.zero		1
	.type		_ZN40_INTERNAL_b0cbad61_4_k_cu_f1f81280_250054cute7productE,@object
	.size		_ZN40_INTERNAL_b0cbad61_4_k_cu_f1f81280_250054cute7productE,(_ZN40_INTERNAL_b0cbad61_4_k_cu_f1f81280_250054cuda3std3__45__cpo3endE - _ZN40_INTERNAL_b0cbad61_4_k_cu_f1f81280_250054cute7productE)
_ZN40_INTERNAL_b0cbad61_4_k_cu_f1f81280_250054cute7productE:
	.zero		1
	.type		_ZN40_INTERNAL_b0cbad61_4_k_cu_f1f81280_250054cuda3std3__45__cpo3endE,@object
	.size		_ZN40_INTERNAL_b0cbad61_4_k_cu_f1f81280_250054cuda3std3__45__cpo3endE,(_ZN40_INTERNAL_b0cbad61_4_k_cu_f1f81280_250054cuda3std3__419piecewise_constructE - _ZN40_INTERNAL_b0cbad61_4_k_cu_f1f81280_250054cuda3std3__45__cpo3endE)
_ZN40_INTERNAL_b0cbad61_4_k_cu_f1f81280_250054cuda3std3__45__cpo3endE:
	.zero		1
	.type		_ZN40_INTERNAL_b0cbad61_4_k_cu_f1f81280_250054cuda3std3__419piecewise_constructE,@object
	.size		_ZN40_INTERNAL_b0cbad61_4_k_cu_f1f81280_250054cuda3std3__419piecewise_constructE,(_ZN40_INTERNAL_b0cbad61_4_k_cu_f1f81280_250054cuda3std3__45__cpo4cendE - _ZN40_INTERNAL_b0cbad61_4_k_cu_f1f81280_250054cuda3std3__419piecewise_constructE)
_ZN40_INTERNAL_b0cbad61_4_k_cu_f1f81280_250054cuda3std3__419piecewise_constructE:
	.zero		1
	.type		_ZN40_INTERNAL_b0cbad61_4_k_cu_f1f81280_250054cuda3std3__45__cpo4cendE,@object
	.size		_ZN40_INTERNAL_b0cbad61_4_k_cu_f1f81280_250054cuda3std3__45__cpo4cendE,(_ZN40_INTERNAL_b0cbad61_4_k_cu_f1f81280_250054cuda3std6ranges3__45__cpo4swapE - _ZN40_INTERNAL_b0cbad61_4_k_cu_f1f81280_250054cuda3std3__45__cpo4cendE)
_ZN40_INTERNAL_b0cbad61_4_k_cu_f1f81280_250054cuda3std3__45__cpo4cendE:
	.zero		1
	.type		_ZN40_INTERNAL_b0cbad61_4_k_cu_f1f81280_250054cuda3std6ranges3__45__cpo4swapE,@object
	.size		_ZN40_INTERNAL_b0cbad61_4_k_cu_f1f81280_250054cuda3std6ranges3__45__cpo4swapE,(.L_11 - _ZN40_INTERNAL_b0cbad61_4_k_cu_f1f81280_250054cuda3std6ranges3__45__cpo4swapE)
_ZN40_INTERNAL_b0cbad61_4_k_cu_f1f81280_250054cuda3std6ranges3__45__cpo4swapE:
	.zero		1
.L_11:


//--------------------- .nv.constant0._ZN7cutlass13device_kernelINS_4gemm6kernel13GemmUniversalIN4cute5tupleIJiiiiEEENS1_10collective13CollectiveMmaINS1_35MainloopSm100TmaUmmaWarpSpecializedILi20ELi2ELi4ENS5_IJNS4_1CILi1EEENSA_ILi8EEESB_EEEEENS5_IJNSA_ILi64EEENSA_ILi256EEENSA_ILi32EEEEEEaNS5_IJlSB_lEEEaSJ_NS4_8TiledMMAINS4_8MMA_AtomIJNS4_15SM100_MMA_S8_SSIaaiLi64ELi256ELNS4_4UMMA5MajorE0ELSO_0ELNSN_8SaturateE0EEEEEENS4_6LayoutINS5_IJSB_SB_SB_EEENS5_IJNSA_ILi0EEESU_SU_EEEEENS5_IJNS4_10UnderscoreESX_SX_EEEEENS4_23SM90_TMA_LOAD_MULTICASTENS4_14ComposedLayoutINS4_7SwizzleILi1ELi4ELi3EEENS4_18smem_ptr_flag_bitsILi8EEENSS_INS5_IJSC_SH_EEENS5_IJSH_SB_EEEEEEEvNS4_8identityENS4_13SM90_TMA_LOADES19_vS1A_EENS_8epilogue10collective18CollectiveEpilogueINS1D_23Sm100TmaWarpSpecializedILi4ELi2ELi32ELb0ELb0EEEJSI_NS5_IJNSS_ISF_SB_EES1I_EEEaSJ_aSJ_NS1D_6fusion15FusionCallbacksIS1H_NS1K_17LinearCombinationIaiaiLNS_15FloatRoundStyleE2EEESI_S1J_JEEENS4_5SM1004TMEM4LOAD26SM100_TMEM_LOAD_16dp32b32xES1B_NS11_INS12_ILi2ELi4ELi3EEES15_NSS_INS5_IJSC_SF_EEENS5_IJSF_SB_EEEEEEENS4_39AutoVectorizingCopyWithAssumedAlignmentILi128EEENS4_14SM90_TMA_STOREES1Y_S20_S20_EEEvvEEEEvNT_6ParamsE --------------------------
	.section	.nv.constant0._ZN7cutlass13device_kernelINS_4gemm6kernel13GemmUniversalIN4cute5tupleIJiiiiEEENS1_10collective13CollectiveMmaINS1_35MainloopSm100TmaUmmaWarpSpecializedILi20ELi2ELi4ENS5_IJNS4_1CILi1EEENSA_ILi8EEESB_EEEEENS5_IJNSA_ILi64EEENSA_ILi256EEENSA_ILi32EEEEEEaNS5_IJlSB_lEEEaSJ_NS4_8TiledMMAINS4_8MMA_AtomIJNS4_15SM100_MMA_S8_SSIaaiLi64ELi256ELNS4_4UMMA5MajorE0ELSO_0ELNSN_8SaturateE0EEEEEENS4_6LayoutINS5_IJSB_SB_SB_EEENS5_IJNSA_ILi0EEESU_SU_EEEEENS5_IJNS4_10UnderscoreESX_SX_EEEEENS4_23SM90_TMA_LOAD_MULTICASTENS4_14ComposedLayoutINS4_7SwizzleILi1ELi4ELi3EEENS4_18smem_ptr_flag_bitsILi8EEENSS_INS5_IJSC_SH_EEENS5_IJSH_SB_EEEEEEEvNS4_8identityENS4_13SM90_TMA_LOADES19_vS1A_EENS_8epilogue10collective18CollectiveEpilogueINS1D_23Sm100TmaWarpSpecializedILi4ELi2ELi32ELb0ELb0EEEJSI_NS5_IJNSS_ISF_SB_EES1I_EEEaSJ_aSJ_NS1D_6fusion15FusionCallbacksIS1H_NS1K_17LinearCombinationIaiaiLNS_15FloatRoundStyleE2EEESI_S1J_JEEENS4_5SM1004TMEM4LOAD26SM100_TMEM_LOAD_16dp32b32xES1B_NS11_INS12_ILi2ELi4ELi3EEES15_NSS_INS5_IJSC_SF_EEENS5_IJSF_SB_EEEEEEENS4_39AutoVectorizingCopyWithAssumedAlignmentILi128EEENS4_14SM90_TMA_STOREES1Y_S20_S20_EEEvvEEEEvNT_6ParamsE,"a",@progbits
	.sectionflags	@""
	.align	4
.nv.constant0._ZN7cutlass13device_kernelINS_4gemm6kernel13GemmUniversalIN4cute5tupleIJiiiiEEENS1_10collective13CollectiveMmaINS1_35MainloopSm100TmaUmmaWarpSpecializedILi20ELi2ELi4ENS5_IJNS4_1CILi1EEENSA_ILi8EEESB_EEEEENS5_IJNSA_ILi64EEENSA_ILi256EEENSA_ILi32EEEEEEaNS5_IJlSB_lEEEaSJ_NS4_8TiledMMAINS4_8MMA_AtomIJNS4_15SM100_MMA_S8_SSIaaiLi64ELi256ELNS4_4UMMA5MajorE0ELSO_0ELNSN_8SaturateE0EEEEEENS4_6LayoutINS5_IJSB_SB_SB_EEENS5_IJNSA_ILi0EEESU_SU_EEEEENS5_IJNS4_10UnderscoreESX_SX_EEEEENS4_23SM90_TMA_LOAD_MULTICASTENS4_14ComposedLayoutINS4_7SwizzleILi1ELi4ELi3EEENS4_18smem_ptr_flag_bitsILi8EEENSS_INS5_IJSC_SH_EEENS5_IJSH_SB_EEEEEEEvNS4_8identityENS4_13SM90_TMA_LOADES19_vS1A_EENS_8epilogue10collective18CollectiveEpilogueINS1D_23Sm100TmaWarpSpecializedILi4ELi2ELi32ELb0ELb0EEEJSI_NS5_IJNSS_ISF_SB_EES1I_EEEaSJ_aSJ_NS1D_6fusion15FusionCallbacksIS1H_NS1K_17LinearCombinationIaiaiLNS_15FloatRoundStyleE2EEESI_S1J_JEEENS4_5SM1004TMEM4LOAD26SM100_TMEM_LOAD_16dp32b32xES1B_NS11_INS12_ILi2ELi4ELi3EEES15_NSS_INS5_IJSC_SF_EEENS5_IJSF_SB_EEEEEEENS4_39AutoVectorizingCopyWithAssumedAlignmentILi128EEENS4_14SM90_TMA_STOREES1Y_S20_S20_EEEvvEEEEvNT_6ParamsE:
	.zero		2944


//--------------------- SYMBOLS --------------------------

	.type		.nv.reservedSmem.offset0,@object
	.size		.nv.reservedSmem.offset0,0x4
	.type		.nv.reservedSmem.cap,@object
	.size		.nv.reservedSmem.cap,0x4
	.type		__assertfail,@function
